//
// Generated by NVIDIA NVVM Compiler
//
// Compiler Build ID: CL-36424714
// Cuda compilation tools, release 13.0, V13.0.88
// Based on NVVM 20.0.0
//

.version 9.0
.target sm_100
.address_size 64

	// .globl	_Z10thom_sym_kPfS_S_i
.global .align 4 .b8 gl[16777216];
.global .align 4 .b8 Cp[16777216];
.extern .shared .align 16 .b8 sAds[];

.visible .entry _Z10thom_sym_kPfS_S_i(
	.param .u64 .ptr .align 1 _Z10thom_sym_kPfS_S_i_param_0,
	.param .u64 .ptr .align 1 _Z10thom_sym_kPfS_S_i_param_1,
	.param .u64 .ptr .align 1 _Z10thom_sym_kPfS_S_i_param_2,
	.param .u32 _Z10thom_sym_kPfS_S_i_param_3
)
{
	.reg .pred 	%p<16>;
	.reg .b32 	%r<50>;
	.reg .b32 	%f<175>;
	.reg .b64 	%rd<87>;

	ld.param.u64 	%rd22, [_Z10thom_sym_kPfS_S_i_param_0];
	ld.param.u64 	%rd23, [_Z10thom_sym_kPfS_S_i_param_1];
	ld.param.u64 	%rd24, [_Z10thom_sym_kPfS_S_i_param_2];
	ld.param.u32 	%r44, [_Z10thom_sym_kPfS_S_i_param_3];
	cvta.to.global.u64 	%rd1, %rd24;
	cvta.to.global.u64 	%rd2, %rd22;
	cvta.to.global.u64 	%rd3, %rd23;
	mov.u32 	%r29, %tid.x;
	mov.u32 	%r30, %ctaid.x;
	mov.u32 	%r31, %ntid.x;
	mad.lo.s32 	%r32, %r30, %r31, %r29;
	mul.lo.s32 	%r33, %r44, %r32;
	cvt.s64.s32 	%rd4, %r33;
	mul.wide.s32 	%rd25, %r33, 4;
	add.s64 	%rd26, %rd3, %rd25;
	ld.global.f32 	%f1, [%rd26];
	add.s64 	%rd27, %rd2, %rd25;
	ld.global.f32 	%f2, [%rd27+4];
	div.rn.f32 	%f3, %f2, %f1;
	mov.u64 	%rd28, Cp;
	add.s64 	%rd5, %rd28, %rd25;
	st.global.f32 	[%rd5+4], %f3;
	ld.global.f32 	%f4, [%rd27+4];
	div.rn.f32 	%f5, %f4, %f1;
	add.s64 	%rd6, %rd1, %rd25;
	st.global.f32 	[%rd6], %f5;
	setp.lt.s32 	%p1, %r44, 2;
	@%p1 bra 	$L__BB0_22;
	add.s32 	%r1, %r44, -1;
	add.s32 	%r48, %r44, -2;
	setp.lt.u32 	%p2, %r48, 3;
	mov.b32 	%r43, 1;
	@%p2 bra 	$L__BB0_5;
	and.b32  	%r36, %r1, -4;
	neg.s32 	%r41, %r36;
	shl.b64 	%rd29, %rd4, 2;
	add.s64 	%rd30, %rd29, %rd2;
	add.s64 	%rd86, %rd30, 20;
	add.s64 	%rd31, %rd29, %rd3;
	add.s64 	%rd85, %rd31, 16;
	add.s64 	%rd33, %rd29, %rd28;
	add.s64 	%rd84, %rd33, 12;
	add.s64 	%rd34, %rd29, %rd1;
	add.s64 	%rd83, %rd34, 8;
	mov.b32 	%r40, 0;
$L__BB0_3:
	.pragma "nounroll";
	ld.global.f32 	%f6, [%rd86+-12];
	ld.global.f32 	%f7, [%rd85+-12];
	ld.global.f32 	%f8, [%rd84+-8];
	mul.f32 	%f9, %f6, %f8;
	sub.f32 	%f10, %f7, %f9;
	div.rn.f32 	%f11, %f6, %f10;
	st.global.f32 	[%rd84+-4], %f11;
	ld.global.f32 	%f12, [%rd83+-4];
	ld.global.f32 	%f13, [%rd86+-12];
	ld.global.f32 	%f14, [%rd83+-8];
	mul.f32 	%f15, %f13, %f14;
	sub.f32 	%f16, %f12, %f15;
	ld.global.f32 	%f17, [%rd85+-12];
	mul.f32 	%f18, %f13, %f8;
	sub.f32 	%f19, %f17, %f18;
	div.rn.f32 	%f20, %f16, %f19;
	st.global.f32 	[%rd83+-4], %f20;
	ld.global.f32 	%f21, [%rd86+-8];
	ld.global.f32 	%f22, [%rd85+-8];
	ld.global.f32 	%f23, [%rd84+-4];
	mul.f32 	%f24, %f21, %f23;
	sub.f32 	%f25, %f22, %f24;
	div.rn.f32 	%f26, %f21, %f25;
	st.global.f32 	[%rd84], %f26;
	ld.global.f32 	%f27, [%rd83];
	ld.global.f32 	%f28, [%rd86+-8];
	ld.global.f32 	%f29, [%rd83+-4];
	mul.f32 	%f30, %f28, %f29;
	sub.f32 	%f31, %f27, %f30;
	ld.global.f32 	%f32, [%rd85+-8];
	mul.f32 	%f33, %f28, %f23;
	sub.f32 	%f34, %f32, %f33;
	div.rn.f32 	%f35, %f31, %f34;
	st.global.f32 	[%rd83], %f35;
	ld.global.f32 	%f36, [%rd86+-4];
	ld.global.f32 	%f37, [%rd85+-4];
	ld.global.f32 	%f38, [%rd84];
	mul.f32 	%f39, %f36, %f38;
	sub.f32 	%f40, %f37, %f39;
	div.rn.f32 	%f41, %f36, %f40;
	st.global.f32 	[%rd84+4], %f41;
	ld.global.f32 	%f42, [%rd83+4];
	ld.global.f32 	%f43, [%rd86+-4];
	ld.global.f32 	%f44, [%rd83];
	mul.f32 	%f45, %f43, %f44;
	sub.f32 	%f46, %f42, %f45;
	ld.global.f32 	%f47, [%rd85+-4];
	mul.f32 	%f48, %f43, %f38;
	sub.f32 	%f49, %f47, %f48;
	div.rn.f32 	%f50, %f46, %f49;
	st.global.f32 	[%rd83+4], %f50;
	ld.global.f32 	%f51, [%rd86];
	ld.global.f32 	%f52, [%rd85];
	ld.global.f32 	%f53, [%rd84+4];
	mul.f32 	%f54, %f51, %f53;
	sub.f32 	%f55, %f52, %f54;
	div.rn.f32 	%f56, %f51, %f55;
	st.global.f32 	[%rd84+8], %f56;
	ld.global.f32 	%f57, [%rd83+8];
	ld.global.f32 	%f58, [%rd86];
	ld.global.f32 	%f59, [%rd83+4];
	mul.f32 	%f60, %f58, %f59;
	sub.f32 	%f61, %f57, %f60;
	ld.global.f32 	%f62, [%rd85];
	mul.f32 	%f63, %f58, %f53;
	sub.f32 	%f64, %f62, %f63;
	div.rn.f32 	%f65, %f61, %f64;
	st.global.f32 	[%rd83+8], %f65;
	add.s32 	%r41, %r41, 4;
	add.s32 	%r40, %r40, 4;
	add.s64 	%rd86, %rd86, 16;
	add.s64 	%rd85, %rd85, 16;
	add.s64 	%rd84, %rd84, 16;
	add.s64 	%rd83, %rd83, 16;
	setp.ne.s32 	%p3, %r41, 0;
	@%p3 bra 	$L__BB0_3;
	add.s32 	%r43, %r40, 1;
$L__BB0_5:
	and.b32  	%r10, %r1, 3;
	setp.eq.s32 	%p4, %r10, 0;
	@%p4 bra 	$L__BB0_10;
	ld.param.u64 	%rd81, [_Z10thom_sym_kPfS_S_i_param_1];
	cvta.to.global.u64 	%rd35, %rd81;
	shl.b64 	%rd36, %rd4, 2;
	add.s64 	%rd19, %rd35, %rd36;
	setp.eq.s32 	%p5, %r10, 1;
	@%p5 bra 	$L__BB0_8;
	ld.param.u64 	%rd79, [_Z10thom_sym_kPfS_S_i_param_0];
	cvt.s64.s32 	%rd37, %r43;
	mul.wide.s32 	%rd38, %r43, 4;
	cvta.to.global.u64 	%rd39, %rd79;
	add.s64 	%rd41, %rd39, %rd36;
	add.s64 	%rd42, %rd41, %rd38;
	ld.global.f32 	%f66, [%rd42+4];
	add.s64 	%rd43, %rd19, %rd38;
	ld.global.f32 	%f67, [%rd43];
	add.s64 	%rd44, %rd5, %rd38;
	ld.global.f32 	%f68, [%rd44];
	mul.f32 	%f69, %f66, %f68;
	sub.f32 	%f70, %f67, %f69;
	div.rn.f32 	%f71, %f66, %f70;
	st.global.f32 	[%rd44+4], %f71;
	add.s64 	%rd45, %rd6, %rd38;
	ld.global.f32 	%f72, [%rd45];
	ld.global.f32 	%f73, [%rd42+4];
	ld.global.f32 	%f74, [%rd45+-4];
	mul.f32 	%f75, %f73, %f74;
	sub.f32 	%f76, %f72, %f75;
	ld.global.f32 	%f77, [%rd43];
	mul.f32 	%f78, %f73, %f68;
	sub.f32 	%f79, %f77, %f78;
	div.rn.f32 	%f80, %f76, %f79;
	st.global.f32 	[%rd45], %f80;
	add.s64 	%rd46, %rd37, %rd4;
	shl.b64 	%rd47, %rd46, 2;
	add.s64 	%rd48, %rd47, %rd39;
	ld.global.f32 	%f81, [%rd48+8];
	ld.global.f32 	%f82, [%rd43+4];
	ld.global.f32 	%f83, [%rd44+4];
	mul.f32 	%f84, %f81, %f83;
	sub.f32 	%f85, %f82, %f84;
	div.rn.f32 	%f86, %f81, %f85;
	st.global.f32 	[%rd44+8], %f86;
	ld.global.f32 	%f87, [%rd45+4];
	ld.global.f32 	%f88, [%rd48+8];
	ld.global.f32 	%f89, [%rd45];
	mul.f32 	%f90, %f88, %f89;
	sub.f32 	%f91, %f87, %f90;
	ld.global.f32 	%f92, [%rd43+4];
	mul.f32 	%f93, %f88, %f83;
	sub.f32 	%f94, %f92, %f93;
	div.rn.f32 	%f95, %f91, %f94;
	st.global.f32 	[%rd45+4], %f95;
	add.s32 	%r43, %r43, 2;
$L__BB0_8:
	and.b32  	%r37, %r1, 1;
	setp.eq.b32 	%p6, %r37, 1;
	not.pred 	%p7, %p6;
	@%p7 bra 	$L__BB0_10;
	ld.param.u64 	%rd80, [_Z10thom_sym_kPfS_S_i_param_0];
	mul.wide.s32 	%rd49, %r43, 4;
	cvta.to.global.u64 	%rd50, %rd80;
	add.s64 	%rd52, %rd50, %rd36;
	add.s64 	%rd53, %rd52, %rd49;
	ld.global.f32 	%f96, [%rd53+4];
	add.s64 	%rd54, %rd19, %rd49;
	ld.global.f32 	%f97, [%rd54];
	add.s64 	%rd55, %rd5, %rd49;
	ld.global.f32 	%f98, [%rd55];
	mul.f32 	%f99, %f96, %f98;
	sub.f32 	%f100, %f97, %f99;
	div.rn.f32 	%f101, %f96, %f100;
	st.global.f32 	[%rd55+4], %f101;
	add.s64 	%rd56, %rd6, %rd49;
	ld.global.f32 	%f102, [%rd56];
	ld.global.f32 	%f103, [%rd53+4];
	ld.global.f32 	%f104, [%rd56+-4];
	mul.f32 	%f105, %f103, %f104;
	sub.f32 	%f106, %f102, %f105;
	ld.global.f32 	%f107, [%rd54];
	mul.f32 	%f108, %f103, %f98;
	sub.f32 	%f109, %f107, %f108;
	div.rn.f32 	%f110, %f106, %f109;
	st.global.f32 	[%rd56], %f110;
$L__BB0_10:
	and.b32  	%r13, %r1, 7;
	setp.lt.u32 	%p8, %r48, 7;
	@%p8 bra 	$L__BB0_14;
	ld.param.u64 	%rd82, [_Z10thom_sym_kPfS_S_i_param_2];
	and.b32  	%r38, %r1, -8;
	neg.s32 	%r45, %r38;
	shl.b64 	%rd57, %rd4, 2;
	cvta.to.global.u64 	%rd58, %rd82;
	add.s64 	%rd59, %rd57, %rd58;
	add.s64 	%rd20, %rd59, -12;
	mov.u64 	%rd60, Cp;
	add.s64 	%rd61, %rd57, %rd60;
	add.s64 	%rd21, %rd61, -8;
$L__BB0_12:
	.pragma "nounroll";
	mul.wide.s32 	%rd62, %r48, 4;
	add.s64 	%rd63, %rd20, %rd62;
	add.s64 	%rd64, %rd21, %rd62;
	ld.global.f32 	%f111, [%rd63+12];
	ld.global.f32 	%f112, [%rd64+12];
	ld.global.f32 	%f113, [%rd63+16];
	mul.f32 	%f114, %f112, %f113;
	sub.f32 	%f115, %f111, %f114;
	st.global.f32 	[%rd63+12], %f115;
	ld.global.f32 	%f116, [%rd63+8];
	ld.global.f32 	%f117, [%rd64+8];
	mul.f32 	%f118, %f117, %f115;
	sub.f32 	%f119, %f116, %f118;
	st.global.f32 	[%rd63+8], %f119;
	ld.global.f32 	%f120, [%rd63+4];
	ld.global.f32 	%f121, [%rd64+4];
	mul.f32 	%f122, %f121, %f119;
	sub.f32 	%f123, %f120, %f122;
	st.global.f32 	[%rd63+4], %f123;
	ld.global.f32 	%f124, [%rd63];
	ld.global.f32 	%f125, [%rd64];
	mul.f32 	%f126, %f125, %f123;
	sub.f32 	%f127, %f124, %f126;
	st.global.f32 	[%rd63], %f127;
	ld.global.f32 	%f128, [%rd63+-4];
	ld.global.f32 	%f129, [%rd64+-4];
	mul.f32 	%f130, %f129, %f127;
	sub.f32 	%f131, %f128, %f130;
	st.global.f32 	[%rd63+-4], %f131;
	ld.global.f32 	%f132, [%rd63+-8];
	ld.global.f32 	%f133, [%rd64+-8];
	mul.f32 	%f134, %f133, %f131;
	sub.f32 	%f135, %f132, %f134;
	st.global.f32 	[%rd63+-8], %f135;
	ld.global.f32 	%f136, [%rd63+-12];
	ld.global.f32 	%f137, [%rd64+-12];
	mul.f32 	%f138, %f137, %f135;
	sub.f32 	%f139, %f136, %f138;
	st.global.f32 	[%rd63+-12], %f139;
	ld.global.f32 	%f140, [%rd63+-16];
	ld.global.f32 	%f141, [%rd64+-16];
	mul.f32 	%f142, %f141, %f139;
	sub.f32 	%f143, %f140, %f142;
	st.global.f32 	[%rd63+-16], %f143;
	add.s32 	%r48, %r48, -8;
	add.s32 	%r45, %r45, 8;
	add.s32 	%r44, %r44, -8;
	setp.ne.s32 	%p9, %r45, 0;
	@%p9 bra 	$L__BB0_12;
	add.s32 	%r48, %r44, -2;
$L__BB0_14:
	setp.eq.s32 	%p10, %r13, 0;
	@%p10 bra 	$L__BB0_22;
	setp.lt.u32 	%p11, %r13, 4;
	@%p11 bra 	$L__BB0_17;
	cvt.s64.s32 	%rd65, %r48;
	mul.wide.s32 	%rd66, %r48, 4;
	add.s64 	%rd67, %rd6, %rd66;
	ld.global.f32 	%f144, [%rd67];
	add.s64 	%rd68, %rd5, %rd66;
	ld.global.f32 	%f145, [%rd68+4];
	ld.global.f32 	%f146, [%rd67+4];
	mul.f32 	%f147, %f145, %f146;
	sub.f32 	%f148, %f144, %f147;
	st.global.f32 	[%rd67], %f148;
	add.s64 	%rd69, %rd65, %rd4;
	ld.global.f32 	%f149, [%rd67+-4];
	ld.global.f32 	%f150, [%rd68];
	mul.f32 	%f151, %f150, %f148;
	sub.f32 	%f152, %f149, %f151;
	st.global.f32 	[%rd67+-4], %f152;
	ld.global.f32 	%f153, [%rd67+-8];
	shl.b64 	%rd70, %rd69, 2;
	mov.u64 	%rd71, Cp;
	add.s64 	%rd72, %rd70, %rd71;
	ld.global.f32 	%f154, [%rd72+-4];
	mul.f32 	%f155, %f154, %f152;
	sub.f32 	%f156, %f153, %f155;
	st.global.f32 	[%rd67+-8], %f156;
	ld.global.f32 	%f157, [%rd67+-12];
	ld.global.f32 	%f158, [%rd72+-8];
	mul.f32 	%f159, %f158, %f156;
	sub.f32 	%f160, %f157, %f159;
	st.global.f32 	[%rd67+-12], %f160;
	add.s32 	%r48, %r48, -4;
$L__BB0_17:
	setp.eq.s32 	%p12, %r10, 0;
	@%p12 bra 	$L__BB0_22;
	setp.eq.s32 	%p13, %r10, 1;
	@%p13 bra 	$L__BB0_20;
	mul.wide.s32 	%rd73, %r48, 4;
	add.s64 	%rd74, %rd6, %rd73;
	ld.global.f32 	%f161, [%rd74];
	add.s64 	%rd75, %rd5, %rd73;
	ld.global.f32 	%f162, [%rd75+4];
	ld.global.f32 	%f163, [%rd74+4];
	mul.f32 	%f164, %f162, %f163;
	sub.f32 	%f165, %f161, %f164;
	st.global.f32 	[%rd74], %f165;
	ld.global.f32 	%f166, [%rd74+-4];
	ld.global.f32 	%f167, [%rd75];
	mul.f32 	%f168, %f167, %f165;
	sub.f32 	%f169, %f166, %f168;
	st.global.f32 	[%rd74+-4], %f169;
	add.s32 	%r48, %r48, -2;
$L__BB0_20:
	and.b32  	%r39, %r1, 1;
	setp.eq.b32 	%p14, %r39, 1;
	not.pred 	%p15, %p14;
	@%p15 bra 	$L__BB0_22;
	mul.wide.s32 	%rd76, %r48, 4;
	add.s64 	%rd77, %rd6, %rd76;
	ld.global.f32 	%f170, [%rd77];
	add.s64 	%rd78, %rd5, %rd76;
	ld.global.f32 	%f171, [%rd78+4];
	ld.global.f32 	%f172, [%rd77+4];
	mul.f32 	%f173, %f171, %f172;
	sub.f32 	%f174, %f170, %f173;
	st.global.f32 	[%rd77], %f174;
$L__BB0_22:
	ret;

}
	// .globl	_Z9pcr_sym_kPfS_S_i
.visible .entry _Z9pcr_sym_kPfS_S_i(
	.param .u64 .ptr .align 1 _Z9pcr_sym_kPfS_S_i_param_0,
	.param .u64 .ptr .align 1 _Z9pcr_sym_kPfS_S_i_param_1,
	.param .u64 .ptr .align 1 _Z9pcr_sym_kPfS_S_i_param_2,
	.param .u32 _Z9pcr_sym_kPfS_S_i_param_3
)
{
	.reg .pred 	%p<7>;
	.reg .b32 	%r<46>;
	.reg .b32 	%f<29>;
	.reg .b64 	%rd<11>;

	ld.param.u64 	%rd1, [_Z9pcr_sym_kPfS_S_i_param_0];
	ld.param.u64 	%rd2, [_Z9pcr_sym_kPfS_S_i_param_1];
	ld.param.u64 	%rd3, [_Z9pcr_sym_kPfS_S_i_param_2];
	ld.param.u32 	%r11, [_Z9pcr_sym_kPfS_S_i_param_3];
	cvta.to.global.u64 	%rd4, %rd3;
	cvta.to.global.u64 	%rd5, %rd2;
	cvta.to.global.u64 	%rd6, %rd1;
	mov.u32 	%r12, %tid.x;
	div.u32 	%r13, %r12, %r11;
	mul.lo.s32 	%r14, %r13, %r11;
	sub.s32 	%r15, %r12, %r14;
	mov.u32 	%r16, %ctaid.x;
	mov.u32 	%r17, %ntid.x;
	div.u32 	%r18, %r17, %r11;
	mad.lo.s32 	%r19, %r18, %r16, %r13;
	shl.b32 	%r20, %r11, 2;
	mul.lo.s32 	%r21, %r20, %r13;
	shr.u32 	%r22, %r11, 31;
	add.s32 	%r23, %r11, %r22;
	shr.u32 	%r24, %r23, 1;
	sub.s32 	%r25, %r11, %r24;
	and.b32  	%r26, %r15, 1;
	setp.eq.b32 	%p1, %r26, 1;
	selp.b32 	%r27, %r25, 0, %p1;
	shr.u32 	%r28, %r15, 1;
	add.s32 	%r29, %r27, %r28;
	shl.b32 	%r30, %r21, 2;
	mov.u32 	%r31, sAds;
	add.s32 	%r32, %r31, %r30;
	mad.lo.s32 	%r33, %r19, %r11, %r15;
	mul.wide.s32 	%rd7, %r33, 4;
	add.s64 	%rd8, %rd6, %rd7;
	ld.global.f32 	%f1, [%rd8];
	shl.b32 	%r34, %r15, 2;
	add.s32 	%r35, %r32, %r34;
	st.shared.f32 	[%r35], %f1;
	add.s64 	%rd9, %rd5, %rd7;
	ld.global.f32 	%f2, [%rd9];
	add.s32 	%r36, %r35, %r20;
	st.shared.f32 	[%r36], %f2;
	add.s64 	%rd10, %rd4, %rd7;
	ld.global.f32 	%f3, [%rd10];
	add.s32 	%r37, %r36, %r20;
	st.shared.f32 	[%r37], %f3;
	add.s32 	%r1, %r37, %r20;
	st.shared.u32 	[%r1], %r15;
	bar.sync 	0;
	cvt.rn.f32.s32 	%f4, %r11;
	setp.lt.s32 	%p2, %r11, 1;
	mul.f32 	%f5, %f4, 0f4B000000;
	selp.f32 	%f6, %f5, %f4, %p2;
	selp.f32 	%f7, 0fC1B80000, 0f00000000, %p2;
	mov.b32 	%r38, %f6;
	add.s32 	%r39, %r38, -1060439283;
	and.b32  	%r40, %r39, -8388608;
	sub.s32 	%r41, %r38, %r40;
	mov.b32 	%f8, %r41;
	cvt.rn.f32.s32 	%f9, %r40;
	fma.rn.f32 	%f10, %f9, 0f34000000, %f7;
	add.f32 	%f11, %f8, 0fBF800000;
	fma.rn.f32 	%f12, %f11, 0f3DC6B27F, 0fBE2C7F30;
	fma.rn.f32 	%f13, %f12, %f11, 0f3E2FCF2A;
	fma.rn.f32 	%f14, %f13, %f11, 0fBE374E43;
	fma.rn.f32 	%f15, %f14, %f11, 0f3E520BF4;
	fma.rn.f32 	%f16, %f15, %f11, 0fBE763C8B;
	fma.rn.f32 	%f17, %f16, %f11, 0f3E93BF99;
	fma.rn.f32 	%f18, %f17, %f11, 0fBEB8AA49;
	fma.rn.f32 	%f19, %f18, %f11, 0f3EF6384A;
	fma.rn.f32 	%f20, %f19, %f11, 0fBF38AA3B;
	mul.f32 	%f21, %f11, %f20;
	mul.f32 	%f22, %f11, %f21;
	fma.rn.f32 	%f23, %f11, 0f3FB8AA3B, %f22;
	add.f32 	%f24, %f10, %f23;
	setp.gt.u32 	%p3, %r38, 2139095039;
	fma.rn.f32 	%f25, %f6, 0f7F800000, 0f7F800000;
	selp.f32 	%f26, %f25, %f24, %p3;
	setp.eq.f32 	%p4, %f6, 0f00000000;
	selp.f32 	%f27, 0fFF800000, %f26, %p4;
	cvt.rzi.s32.f32 	%r2, %f27;
	shl.b32 	%r42, %r29, 2;
	add.s32 	%r3, %r32, %r42;
	max.s32 	%r43, %r2, -1;
	neg.s32 	%r45, %r43;
	mov.b32 	%r44, -1;
$L__BB1_1:
	add.s32 	%r44, %r44, 1;
	setp.eq.s32 	%p5, %r45, 1;
	@%p5 bra 	$L__BB1_5;
	ld.shared.u32 	%r8, [%r1];
	bar.sync 	0;
	setp.ge.s32 	%p6, %r44, %r2;
	@%p6 bra 	$L__BB1_4;
	cvt.rn.f32.s32 	%f28, %r8;
	st.shared.f32 	[%r3], %f28;
	bar.sync 	0;
$L__BB1_4:
	add.s32 	%r45, %r45, 1;
	bra.uni 	$L__BB1_1;
$L__BB1_5:
	ret;

}
	// .globl	_Z5Tri_kPfS_fiii
.visible .entry _Z5Tri_kPfS_fiii(
	.param .u64 .ptr .align 1 _Z5Tri_kPfS_fiii_param_0,
	.param .u64 .ptr .align 1 _Z5Tri_kPfS_fiii_param_1,
	.param .f32 _Z5Tri_kPfS_fiii_param_2,
	.param .u32 _Z5Tri_kPfS_fiii_param_3,
	.param .u32 _Z5Tri_kPfS_fiii_param_4,
	.param .u32 _Z5Tri_kPfS_fiii_param_5
)
{
	.reg .pred 	%p<3>;
	.reg .b32 	%r<18>;
	.reg .b32 	%f<6>;
	.reg .b64 	%rd<11>;

	ld.param.u64 	%rd2, [_Z5Tri_kPfS_fiii_param_0];
	ld.param.u64 	%rd3, [_Z5Tri_kPfS_fiii_param_1];
	ld.param.f32 	%f2, [_Z5Tri_kPfS_fiii_param_2];
	ld.param.u32 	%r4, [_Z5Tri_kPfS_fiii_param_3];
	ld.param.u32 	%r5, [_Z5Tri_kPfS_fiii_param_4];
	ld.param.u32 	%r6, [_Z5Tri_kPfS_fiii_param_5];
	cvta.to.global.u64 	%rd1, %rd3;
	mov.u32 	%r7, %tid.x;
	div.u32 	%r8, %r7, %r5;
	mul.lo.s32 	%r9, %r8, %r5;
	sub.s32 	%r1, %r7, %r9;
	mov.u32 	%r10, %ctaid.x;
	mov.u32 	%r11, %ntid.x;
	div.u32 	%r12, %r11, %r5;
	mad.lo.s32 	%r13, %r12, %r10, %r8;
	mul.lo.s32 	%r2, %r13, %r5;
	add.s32 	%r14, %r1, %r4;
	add.s32 	%r3, %r14, %r2;
	setp.ge.s32 	%p1, %r3, %r6;
	@%p1 bra 	$L__BB2_4;
	cvta.to.global.u64 	%rd4, %rd2;
	add.s32 	%r15, %r1, 1;
	cvt.rn.f32.u32 	%f1, %r15;
	div.rn.f32 	%f3, %f1, %f2;
	mul.wide.s32 	%rd5, %r3, 4;
	add.s64 	%rd6, %rd4, %rd5;
	st.global.f32 	[%rd6], %f3;
	setp.eq.s32 	%p2, %r1, 0;
	@%p2 bra 	$L__BB2_3;
	mul.f32 	%f4, %f2, 0f40400000;
	div.rn.f32 	%f5, %f1, %f4;
	add.s64 	%rd8, %rd1, %rd5;
	st.global.f32 	[%rd8], %f5;
	bra.uni 	$L__BB2_4;
$L__BB2_3:
	add.s32 	%r16, %r2, %r4;
	mul.wide.s32 	%rd9, %r16, 4;
	add.s64 	%rd10, %rd1, %rd9;
	mov.b32 	%r17, 0;
	st.global.u32 	[%rd10], %r17;
$L__BB2_4:
	ret;

}


// ===== COMPILED SASS (sm_100) =====

	.target	sm_100

	.elftype	@"ET_EXEC"


//--------------------- .note.nv.tkinfo           --------------------------
	.section	.note.nv.tkinfo,"",@"SHT_NOTE"
	.sectionflags	@"SHF_NOTE_NV_TKINFO"
	.tkinfo
        /*0018*/ 	.word	0x00000002
        /*0030*/ 	.string	""
        /*0030*/ 	.string	"ptxas"
        /*0030*/ 	.string	"Cuda compilation tools, release 13.0, V13.0.88"
        /*0030*/ 	.string	"Build cuda_13.0.r13.0/compiler.36424714_0"
        /*0030*/ 	.string	"-arch sm_100 -m 64 "



//--------------------- .note.nv.cuinfo           --------------------------
	.section	.note.nv.cuinfo,"",@"SHT_NOTE"
	.sectionflags	@"SHF_NOTE_NV_CUINFO"
        /*0018*/ 	.short	0x0002
        /*001a*/ 	.short	0x0064
        /*001c*/ 	.short	0x0082
	.zero		2


//--------------------- .nv.info                  --------------------------
	.section	.nv.info,"",@"SHT_CUDA_INFO"
	.align	4


	//----- nvinfo : EIATTR_REGCOUNT
	.align		4
        /*0000*/ 	.byte	0x04, 0x2f
        /*0002*/ 	.short	(.L_3 - .L_2)
	.align		4
.L_2:
        /*0004*/ 	.word	index@(_Z10thom_sym_kPfS_S_i)
        /*0008*/ 	.word	0x00000020


	//----- nvinfo : EIATTR_FRAME_SIZE
	.align		4
.L_3:
        /*000c*/ 	.byte	0x04, 0x11
        /*000e*/ 	.short	(.L_5 - .L_4)
	.align		4
.L_4:
        /*0010*/ 	.word	index@($__internal_1_$__cuda_sm3x_div_rn_noftz_f32_slowpath)
        /*0014*/ 	.word	0x00000000


	//----- nvinfo : EIATTR_FRAME_SIZE
	.align		4
.L_5:
        /*0018*/ 	.byte	0x04, 0x11
        /*001a*/ 	.short	(.L_7 - .L_6)
	.align		4
.L_6:
        /*001c*/ 	.word	index@(_Z10thom_sym_kPfS_S_i)
        /*0020*/ 	.word	0x00000000


	//----- nvinfo : EIATTR_REGCOUNT
	.align		4
.L_7:
        /*0024*/ 	.byte	0x04, 0x2f
        /*0026*/ 	.short	(.L_9 - .L_8)
	.align		4
.L_8:
        /*0028*/ 	.word	index@(_Z9pcr_sym_kPfS_S_i)
        /*002c*/ 	.word	0x00000012


	//----- nvinfo : EIATTR_FRAME_SIZE
	.align		4
.L_9:
        /*0030*/ 	.byte	0x04, 0x11
        /*0032*/ 	.short	(.L_11 - .L_10)
	.align		4
.L_10:
        /*0034*/ 	.word	index@(_Z9pcr_sym_kPfS_S_i)
        /*0038*/ 	.word	0x00000000


	//----- nvinfo : EIATTR_REGCOUNT
	.align		4
.L_11:
        /*003c*/ 	.byte	0x04, 0x2f
        /*003e*/ 	.short	(.L_13 - .L_12)
	.align		4
.L_12:
        /*0040*/ 	.word	index@(_Z5Tri_kPfS_fiii)
        /*0044*/ 	.word	0x00000013


	//----- nvinfo : EIATTR_FRAME_SIZE
	.align		4
.L_13:
        /*0048*/ 	.byte	0x04, 0x11
        /*004a*/ 	.short	(.L_15 - .L_14)
	.align		4
.L_14:
        /*004c*/ 	.word	index@($__internal_0_$__cuda_sm3x_div_rn_noftz_f32_slowpath)
        /*0050*/ 	.word	0x00000000


	//----- nvinfo : EIATTR_FRAME_SIZE
	.align		4
.L_15:
        /*0054*/ 	.byte	0x04, 0x11
        /*0056*/ 	.short	(.L_17 - .L_16)
	.align		4
.L_16:
        /*0058*/ 	.word	index@(_Z5Tri_kPfS_fiii)
        /*005c*/ 	.word	0x00000000


	//----- nvinfo : EIATTR_MIN_STACK_SIZE
	.align		4
.L_17:
        /*0060*/ 	.byte	0x04, 0x12
        /*0062*/ 	.short	(.L_19 - .L_18)
	.align		4
.L_18:
        /*0064*/ 	.word	index@(_Z5Tri_kPfS_fiii)
        /*0068*/ 	.word	0x00000000


	//----- nvinfo : EIATTR_MIN_STACK_SIZE
	.align		4
.L_19:
        /*006c*/ 	.byte	0x04, 0x12
        /*006e*/ 	.short	(.L_21 - .L_20)
	.align		4
.L_20:
        /*0070*/ 	.word	index@(_Z9pcr_sym_kPfS_S_i)
        /*0074*/ 	.word	0x00000000


	//----- nvinfo : EIATTR_MIN_STACK_SIZE
	.align		4
.L_21:
        /*0078*/ 	.byte	0x04, 0x12
        /*007a*/ 	.short	(.L_23 - .L_22)
	.align		4
.L_22:
        /*007c*/ 	.word	index@(_Z10thom_sym_kPfS_S_i)
        /*0080*/ 	.word	0x00000000
.L_23:


//--------------------- .nv.compat                --------------------------
	.section	.nv.compat,"",@"SHT_CUDA_COMPAT_INFO"
	.align	4
        /*0000*/ 	.byte	0x02, 0x09, 0x00, 0x00, 0x02, 0x02, 0x01, 0x00, 0x02, 0x05, 0x05, 0x00, 0x03, 0x07, 0x01, 0x01
        /*0010*/ 	.byte	0x02, 0x03, 0x00, 0x00, 0x02, 0x06, 0x01, 0x00, 0x04, 0x0b, 0x08, 0x00, 0x01, 0x00, 0x00, 0x00
        /*0020*/ 	.byte	0x00, 0x00, 0x00, 0x00


//--------------------- .nv.info._Z5Tri_kPfS_fiii --------------------------
	.section	.nv.info._Z5Tri_kPfS_fiii,"",@"SHT_CUDA_INFO"
	.sectionflags	@""
	.align	4


	//----- nvinfo : EIATTR_CUDA_API_VERSION
	.align		4
        /*0000*/ 	.byte	0x04, 0x37
        /*0002*/ 	.short	(.L_25 - .L_24)
.L_24:
        /*0004*/ 	.word	0x00000082


	//----- nvinfo : EIATTR_KPARAM_INFO
	.align		4
.L_25:
        /*0008*/ 	.byte	0x04, 0x17
        /*000a*/ 	.short	(.L_27 - .L_26)
.L_26:
        /*000c*/ 	.word	0x00000000
        /*0010*/ 	.short	0x0005
        /*0012*/ 	.short	0x001c
        /*0014*/ 	.byte	0x00, 0xf0, 0x11, 0x00


	//----- nvinfo : EIATTR_KPARAM_INFO
	.align		4
.L_27:
        /*0018*/ 	.byte	0x04, 0x17
        /*001a*/ 	.short	(.L_29 - .L_28)
.L_28:
        /*001c*/ 	.word	0x00000000
        /*0020*/ 	.short	0x0004
        /*0022*/ 	.short	0x0018
        /*0024*/ 	.byte	0x00, 0xf0, 0x11, 0x00


	//----- nvinfo : EIATTR_KPARAM_INFO
	.align		4
.L_29:
        /*0028*/ 	.byte	0x04, 0x17
        /*002a*/ 	.short	(.L_31 - .L_30)
.L_30:
        /*002c*/ 	.word	0x00000000
        /*0030*/ 	.short	0x0003
        /*0032*/ 	.short	0x0014
        /*0034*/ 	.byte	0x00, 0xf0, 0x11, 0x00


	//----- nvinfo : EIATTR_KPARAM_INFO
	.align		4
.L_31:
        /*0038*/ 	.byte	0x04, 0x17
        /*003a*/ 	.short	(.L_33 - .L_32)
.L_32:
        /*003c*/ 	.word	0x00000000
        /*0040*/ 	.short	0x0002
        /*0042*/ 	.short	0x0010
        /*0044*/ 	.byte	0x00, 0xf0, 0x11, 0x00


	//----- nvinfo : EIATTR_KPARAM_INFO
	.align		4
.L_33:
        /*0048*/ 	.byte	0x04, 0x17
        /*004a*/ 	.short	(.L_35 - .L_34)
.L_34:
        /*004c*/ 	.word	0x00000000
        /*0050*/ 	.short	0x0001
        /*0052*/ 	.short	0x0008
        /*0054*/ 	.byte	0x00, 0xf5, 0x21, 0x00


	//----- nvinfo : EIATTR_KPARAM_INFO
	.align		4
.L_35:
        /*0058*/ 	.byte	0x04, 0x17
        /*005a*/ 	.short	(.L_37 - .L_36)
.L_36:
        /*005c*/ 	.word	0x00000000
        /*0060*/ 	.short	0x0000
        /*0062*/ 	.short	0x0000
        /*0064*/ 	.byte	0x00, 0xf5, 0x21, 0x00


	//----- nvinfo : EIATTR_SPARSE_MMA_MASK
	.align		4
.L_37:
        /*0068*/ 	.byte	0x03, 0x50
        /*006a*/ 	.short	0x0000


	//----- nvinfo : EIATTR_MAXREG_COUNT
	.align		4
        /*006c*/ 	.byte	0x03, 0x1b
        /*006e*/ 	.short	0x00ff


	//----- nvinfo : EIATTR_MERCURY_ISA_VERSION
	.align		4
        /*0070*/ 	.byte	0x03, 0x5f
        /*0072*/ 	.short	0x0101


	//----- nvinfo : EIATTR_VRC_CTA_INIT_COUNT
	.align		4
        /*0074*/ 	.byte	0x02, 0x4a
	.zero		1
	.zero		1


	//----- nvinfo : EIATTR_EXIT_INSTR_OFFSETS
	.align		4
        /*0078*/ 	.byte	0x04, 0x1c
        /*007a*/ 	.short	(.L_39 - .L_38)


	//   ....[0]....
.L_38:
        /*007c*/ 	.word	0x00000280


	//   ....[1]....
        /*0080*/ 	.word	0x00000510


	//   ....[2]....
        /*0084*/ 	.word	0x00000580


	//----- nvinfo : EIATTR_CRS_STACK_SIZE
	.align		4
.L_39:
        /*0088*/ 	.byte	0x04, 0x1e
        /*008a*/ 	.short	(.L_41 - .L_40)
.L_40:
        /*008c*/ 	.word	0x00000000


	//----- nvinfo : EIATTR_CBANK_PARAM_SIZE
	.align		4
.L_41:
        /*0090*/ 	.byte	0x03, 0x19
        /*0092*/ 	.short	0x0020


	//----- nvinfo : EIATTR_PARAM_CBANK
	.align		4
        /*0094*/ 	.byte	0x04, 0x0a
        /*0096*/ 	.short	(.L_43 - .L_42)
	.align		4
.L_42:
        /*0098*/ 	.word	index@(.nv.constant0._Z5Tri_kPfS_fiii)
        /*009c*/ 	.short	0x0380
        /*009e*/ 	.short	0x0020


	//----- nvinfo : EIATTR_SW_WAR
	.align		4
.L_43:
        /*00a0*/ 	.byte	0x04, 0x36
        /*00a2*/ 	.short	(.L_45 - .L_44)
.L_44:
        /*00a4*/ 	.word	0x00000008
.L_45:


//--------------------- .nv.info._Z9pcr_sym_kPfS_S_i --------------------------
	.section	.nv.info._Z9pcr_sym_kPfS_S_i,"",@"SHT_CUDA_INFO"
	.sectionflags	@""
	.align	4


	//----- nvinfo : EIATTR_CUDA_API_VERSION
	.align		4
        /*0000*/ 	.byte	0x04, 0x37
        /*0002*/ 	.short	(.L_47 - .L_46)
.L_46:
        /*0004*/ 	.word	0x00000082


	//----- nvinfo : EIATTR_KPARAM_INFO
	.align		4
.L_47:
        /*0008*/ 	.byte	0x04, 0x17
        /*000a*/ 	.short	(.L_49 - .L_48)
.L_48:
        /*000c*/ 	.word	0x00000000
        /*0010*/ 	.short	0x0003
        /*0012*/ 	.short	0x0018
        /*0014*/ 	.byte	0x00, 0xf0, 0x11, 0x00


	//----- nvinfo : EIATTR_KPARAM_INFO
	.align		4
.L_49:
        /*0018*/ 	.byte	0x04, 0x17
        /*001a*/ 	.short	(.L_51 - .L_50)
.L_50:
        /*001c*/ 	.word	0x00000000
        /*0020*/ 	.short	0x0002
        /*0022*/ 	.short	0x0010
        /*0024*/ 	.byte	0x00, 0xf5, 0x21, 0x00


	//----- nvinfo : EIATTR_KPARAM_INFO
	.align		4
.L_51:
        /*0028*/ 	.byte	0x04, 0x17
        /*002a*/ 	.short	(.L_53 - .L_52)
.L_52:
        /*002c*/ 	.word	0x00000000
        /*0030*/ 	.short	0x0001
        /*0032*/ 	.short	0x0008
        /*0034*/ 	.byte	0x00, 0xf5, 0x21, 0x00


	//----- nvinfo : EIATTR_KPARAM_INFO
	.align		4
.L_53:
        /*0038*/ 	.byte	0x04, 0x17
        /*003a*/ 	.short	(.L_55 - .L_54)
.L_54:
        /*003c*/ 	.word	0x00000000
        /*0040*/ 	.short	0x0000
        /*0042*/ 	.short	0x0000
        /*0044*/ 	.byte	0x00, 0xf5, 0x21, 0x00


	//----- nvinfo : EIATTR_SPARSE_MMA_MASK
	.align		4
.L_55:
        /*0048*/ 	.byte	0x03, 0x50
        /*004a*/ 	.short	0x0000


	//----- nvinfo : EIATTR_MAXREG_COUNT
	.align		4
        /*004c*/ 	.byte	0x03, 0x1b
        /*004e*/ 	.short	0x00ff


	//----- nvinfo : EIATTR_NUM_BARRIERS
	.align		4
        /*0050*/ 	.byte	0x02, 0x4c
        /*0052*/ 	.byte	0x01
	.zero		1


	//----- nvinfo : EIATTR_MERCURY_ISA_VERSION
	.align		4
        /*0054*/ 	.byte	0x03, 0x5f
        /*0056*/ 	.short	0x0101


	//----- nvinfo : EIATTR_VRC_CTA_INIT_COUNT
	.align		4
        /*0058*/ 	.byte	0x02, 0x4a
	.zero		1
	.zero		1


	//----- nvinfo : EIATTR_EXIT_INSTR_OFFSETS
	.align		4
        /*005c*/ 	.byte	0x04, 0x1c
        /*005e*/ 	.short	(.L_57 - .L_56)


	//   ....[0]....
.L_56:
        /*0060*/ 	.word	0x00000670


	//   ....[1]....
        /*0064*/ 	.word	0x00000750


	//----- nvinfo : EIATTR_CBANK_PARAM_SIZE
	.align		4
.L_57:
        /*0068*/ 	.byte	0x03, 0x19
        /*006a*/ 	.short	0x001c


	//----- nvinfo : EIATTR_PARAM_CBANK
	.align		4
        /*006c*/ 	.byte	0x04, 0x0a
        /*006e*/ 	.short	(.L_59 - .L_58)
	.align		4
.L_58:
        /*0070*/ 	.word	index@(.nv.constant0._Z9pcr_sym_kPfS_S_i)
        /*0074*/ 	.short	0x0380
        /*0076*/ 	.short	0x001c


	//----- nvinfo : EIATTR_SW_WAR
	.align		4
.L_59:
        /*0078*/ 	.byte	0x04, 0x36
        /*007a*/ 	.short	(.L_61 - .L_60)
.L_60:
        /*007c*/ 	.word	0x00000008
.L_61:


//--------------------- .nv.info._Z10thom_sym_kPfS_S_i --------------------------
	.section	.nv.info._Z10thom_sym_kPfS_S_i,"",@"SHT_CUDA_INFO"
	.sectionflags	@""
	.align	4


	//----- nvinfo : EIATTR_CUDA_API_VERSION
	.align		4
        /*0000*/ 	.byte	0x04, 0x37
        /*0002*/ 	.short	(.L_63 - .L_62)
.L_62:
        /*0004*/ 	.word	0x00000082


	//----- nvinfo : EIATTR_KPARAM_INFO
	.align		4
.L_63:
        /*0008*/ 	.byte	0x04, 0x17
        /*000a*/ 	.short	(.L_65 - .L_64)
.L_64:
        /*000c*/ 	.word	0x00000000
        /*0010*/ 	.short	0x0003
        /*0012*/ 	.short	0x0018
        /*0014*/ 	.byte	0x00, 0xf0, 0x11, 0x00


	//----- nvinfo : EIATTR_KPARAM_INFO
	.align		4
.L_65:
        /*0018*/ 	.byte	0x04, 0x17
        /*001a*/ 	.short	(.L_67 - .L_66)
.L_66:
        /*001c*/ 	.word	0x00000000
        /*0020*/ 	.short	0x0002
        /*0022*/ 	.short	0x0010
        /*0024*/ 	.byte	0x00, 0xf5, 0x21, 0x00


	//----- nvinfo : EIATTR_KPARAM_INFO
	.align		4
.L_67:
        /*0028*/ 	.byte	0x04, 0x17
        /*002a*/ 	.short	(.L_69 - .L_68)
.L_68:
        /*002c*/ 	.word	0x00000000
        /*0030*/ 	.short	0x0001
        /*0032*/ 	.short	0x0008
        /*0034*/ 	.byte	0x00, 0xf5, 0x21, 0x00


	//----- nvinfo : EIATTR_KPARAM_INFO
	.align		4
.L_69:
        /*0038*/ 	.byte	0x04, 0x17
        /*003a*/ 	.short	(.L_71 - .L_70)
.L_70:
        /*003c*/ 	.word	0x00000000
        /*0040*/ 	.short	0x0000
        /*0042*/ 	.short	0x0000
        /*0044*/ 	.byte	0x00, 0xf5, 0x21, 0x00


	//----- nvinfo : EIATTR_SPARSE_MMA_MASK
	.align		4
.L_71:
        /*0048*/ 	.byte	0x03, 0x50
        /*004a*/ 	.short	0x0000


	//----- nvinfo : EIATTR_MAXREG_COUNT
	.align		4
        /*004c*/ 	.byte	0x03, 0x1b
        /*004e*/ 	.short	0x00ff


	//----- nvinfo : EIATTR_MERCURY_ISA_VERSION
	.align		4
        /*0050*/ 	.byte	0x03, 0x5f
        /*0052*/ 	.short	0x0101


	//----- nvinfo : EIATTR_VRC_CTA_INIT_COUNT
	.align		4
        /*0054*/ 	.byte	0x02, 0x4a
	.zero		1
	.zero		1


	//----- nvinfo : EIATTR_EXIT_INSTR_OFFSETS
	.align		4
        /*0058*/ 	.byte	0x04, 0x1c
        /*005a*/ 	.short	(.L_73 - .L_72)


	//   ....[0]....
.L_72:
        /*005c*/ 	.word	0x00000350


	//   ....[1]....
        /*0060*/ 	.word	0x00001cb0


	//   ....[2]....
        /*0064*/ 	.word	0x00001eb0


	//   ....[3]....
        /*0068*/ 	.word	0x00001ff0


	//   ....[4]....
        /*006c*/ 	.word	0x00002090


	//----- nvinfo : EIATTR_CRS_STACK_SIZE
	.align		4
.L_73:
        /*0070*/ 	.byte	0x04, 0x1e
        /*0072*/ 	.short	(.L_75 - .L_74)
.L_74:
        /*0074*/ 	.word	0x00000000


	//----- nvinfo : EIATTR_CBANK_PARAM_SIZE
	.align		4
.L_75:
        /*0078*/ 	.byte	0x03, 0x19
        /*007a*/ 	.short	0x001c


	//----- nvinfo : EIATTR_PARAM_CBANK
	.align		4
        /*007c*/ 	.byte	0x04, 0x0a
        /*007e*/ 	.short	(.L_77 - .L_76)
	.align		4
.L_76:
        /*0080*/ 	.word	index@(.nv.constant0._Z10thom_sym_kPfS_S_i)
        /*0084*/ 	.short	0x0380
        /*0086*/ 	.short	0x001c


	//----- nvinfo : EIATTR_SW_WAR
	.align		4
.L_77:
        /*0088*/ 	.byte	0x04, 0x36
        /*008a*/ 	.short	(.L_79 - .L_78)
.L_78:
        /*008c*/ 	.word	0x00000008
.L_79:


//--------------------- .nv.callgraph             --------------------------
	.section	.nv.callgraph,"",@"SHT_CUDA_CALLGRAPH"
	.align	4
	.sectionentsize	8
	.align		4
        /*0000*/ 	.word	0x00000000
	.align		4
        /*0004*/ 	.word	0xffffffff
	.align		4
        /*0008*/ 	.word	0x00000000
	.align		4
        /*000c*/ 	.word	0xfffffffe
	.align		4
        /*0010*/ 	.word	0x00000000
	.align		4
        /*0014*/ 	.word	0xfffffffd
	.align		4
        /*0018*/ 	.word	0x00000000
	.align		4
        /*001c*/ 	.word	0xfffffffc


//--------------------- .nv.constant4             --------------------------
	.section	.nv.constant4,"a",@progbits
	.align	8
	.align		8
.nv.constant4:
        /*0000*/ 	.dword	gl
	.align		8
        /*0008*/ 	.dword	Cp


//--------------------- .text._Z5Tri_kPfS_fiii    --------------------------
	.section	.text._Z5Tri_kPfS_fiii,"ax",@progbits
	.align	128
        .global         _Z5Tri_kPfS_fiii
        .type           _Z5Tri_kPfS_fiii,@function
        .size           _Z5Tri_kPfS_fiii,(.L_x_71 - _Z5Tri_kPfS_fiii)
        .other          _Z5Tri_kPfS_fiii,@"STO_CUDA_ENTRY STV_DEFAULT"
_Z5Tri_kPfS_fiii:
.text._Z5Tri_kPfS_fiii:
[----:B------:R-:W-:Y:S01]  /*0000*/  LDC R1, c[0x0][0x37c] ;  /* 0x0000df00ff017b82 */ /* 0x000fe20000000800 */
[----:B------:R-:W0:Y:S01]  /*0010*/  LDCU.64 UR6, c[0x0][0x398] ;  /* 0x00007300ff0677ac */ /* 0x000e220008000a00 */
[----:B------:R-:W1:Y:S06]  /*0020*/  S2R R8, SR_TID.X ;  /* 0x0000000000087919 */ /* 0x000e6c0000002100 */
[----:B------:R-:W2:Y:S01]  /*0030*/  LDC R10, c[0x0][0x360] ;  /* 0x0000d800ff0a7b82 */ /* 0x000ea20000000800 */
[----:B------:R-:W3:Y:S07]  /*0040*/  LDCU UR5, c[0x0][0x394] ;  /* 0x00007280ff0577ac */ /* 0x000eee0008000800 */
[----:B------:R-:W4:Y:S01]  /*0050*/  S2UR UR4, SR_CTAID.X ;  /* 0x00000000000479c3 */ /* 0x000f220000002500 */
[----:B0-----:R-:W0:Y:S08]  /*0060*/  I2F.U32.RP R0, UR6 ;  /* 0x0000000600007d06 */ /* 0x001e300008209000 */
[----:B0-----:R-:W0:Y:S02]  /*0070*/  MUFU.RCP R0, R0 ;  /* 0x0000000000007308 */ /* 0x001e240000001000 */
[----:B0-----:R-:W-:-:S06]  /*0080*/  VIADD R2, R0, 0xffffffe ;  /* 0x0ffffffe00027836 */ /* 0x001fcc0000000000 */
[----:B------:R0:W5:Y:S02]  /*0090*/  F2I.FTZ.U32.TRUNC.NTZ R3, R2 ;  /* 0x0000000200037305 */ /* 0x000164000021f000 */
[----:B0-----:R-:W-:Y:S02]  /*00a0*/  IMAD.MOV.U32 R2, RZ, RZ, RZ ;  /* 0x000000ffff027224 */ /* 0x001fe400078e00ff */
[----:B-----5:R-:W-:-:S04]  /*00b0*/  IMAD.MOV R5, RZ, RZ, -R3 ;  /* 0x000000ffff057224 */ /* 0x020fc800078e0a03 */
[----:B------:R-:W-:-:S04]  /*00c0*/  IMAD R5, R5, UR6, RZ ;  /* 0x0000000605057c24 */ /* 0x000fc8000f8e02ff */
[----:B------:R-:W-:-:S06]  /*00d0*/  IMAD.HI.U32 R3, R3, R5, R2 ;  /* 0x0000000503037227 */ /* 0x000fcc00078e0002 */
[----:B-1----:R-:W-:-:S04]  /*00e0*/  IMAD.HI.U32 R4, R3, R8, RZ ;  /* 0x0000000803047227 */ /* 0x002fc800078e00ff */
[----:B------:R-:W-:Y:S02]  /*00f0*/  IMAD.MOV R5, RZ, RZ, -R4 ;  /* 0x000000ffff057224 */ /* 0x000fe400078e0a04 */
[----:B--2---:R-:W-:-:S04]  /*0100*/  IMAD.HI.U32 R6, R3, R10, RZ ;  /* 0x0000000a03067227 */ /* 0x004fc800078e00ff */
[----:B------:R-:W-:Y:S01]  /*0110*/  IMAD R0, R5, UR6, R8 ;  /* 0x0000000605007c24 */ /* 0x000fe2000f8e0208 */
[----:B------:R-:W-:-:S04]  /*0120*/  IADD3 R3, PT, PT, -R6, RZ, RZ ;  /* 0x000000ff06037210 */ /* 0x000fc80007ffe1ff */
[----:B------:R-:W-:Y:S01]  /*0130*/  ISETP.GE.U32.AND P3, PT, R0, UR6, PT ;  /* 0x0000000600007c0c */ /* 0x000fe2000bf66070 */
[----:B------:R-:W-:Y:S01]  /*0140*/  IMAD R2, R3, UR6, R10 ;  /* 0x0000000603027c24 */ /* 0x000fe2000f8e020a */
[----:B------:R-:W-:-:S04]  /*0150*/  LOP3.LUT R3, RZ, UR6, RZ, 0x33, !PT ;  /* 0x00000006ff037c12 */ /* 0x000fc8000f8e33ff */
[----:B------:R-:W-:-:S07]  /*0160*/  ISETP.GE.U32.AND P1, PT, R2, UR6, PT ;  /* 0x0000000602007c0c */ /* 0x000fce000bf26070 */
[----:B------:R-:W-:Y:S02]  /*0170*/  @P3 VIADD R0, R0, -UR6 ;  /* 0x8000000600003c36 */ /* 0x000fe40008000000 */
[----:B------:R-:W-:Y:S01]  /*0180*/  @P3 VIADD R4, R4, 0x1 ;  /* 0x0000000104043836 */ /* 0x000fe20000000000 */
[----:B------:R-:W-:Y:S02]  /*0190*/  ISETP.NE.U32.AND P3, PT, RZ, UR6, PT ;  /* 0x00000006ff007c0c */ /* 0x000fe4000bf65070 */
[----:B------:R-:W-:Y:S01]  /*01a0*/  ISETP.GE.U32.AND P2, PT, R0, UR6, PT ;  /* 0x0000000600007c0c */ /* 0x000fe2000bf46070 */
[----:B------:R-:W-:Y:S01]  /*01b0*/  @P1 VIADD R2, R2, -UR6 ;  /* 0x8000000602021c36 */ /* 0x000fe20008000000 */
[----:B------:R-:W-:-:S04]  /*01c0*/  @P1 IADD3 R6, PT, PT, R6, 0x1, RZ ;  /* 0x0000000106061810 */ /* 0x000fc80007ffe0ff */
[----:B------:R-:W-:-:S07]  /*01d0*/  ISETP.GE.U32.AND P0, PT, R2, UR6, PT ;  /* 0x0000000602007c0c */ /* 0x000fce000bf06070 */
[----:B------:R-:W-:-:S05]  /*01e0*/  @P2 VIADD R4, R4, 0x1 ;  /* 0x0000000104042836 */ /* 0x000fca0000000000 */
[----:B------:R-:W-:Y:S01]  /*01f0*/  SEL R4, R3, R4, !P3 ;  /* 0x0000000403047207 */ /* 0x000fe20005800000 */
[----:B------:R-:W-:-:S04]  /*0200*/  @P0 VIADD R6, R6, 0x1 ;  /* 0x0000000106060836 */ /* 0x000fc80000000000 */
[----:B------:R-:W-:Y:S01]  /*0210*/  IMAD.MOV R5, RZ, RZ, -R4 ;  /* 0x000000ffff057224 */ /* 0x000fe200078e0a04 */
[----:B------:R-:W-:-:S03]  /*0220*/  SEL R3, R3, R6, !P3 ;  /* 0x0000000603037207 */ /* 0x000fc60005800000 */
[----:B------:R-:W-:Y:S02]  /*0230*/  IMAD R5, R5, UR6, R8 ;  /* 0x0000000605057c24 */ /* 0x000fe4000f8e0208 */
[----:B----4-:R-:W-:Y:S02]  /*0240*/  IMAD R6, R3, UR4, R4 ;  /* 0x0000000403067c24 */ /* 0x010fe4000f8e0204 */
[----:B---3--:R-:W-:-:S04]  /*0250*/  VIADD R7, R5, UR5 ;  /* 0x0000000505077c36 */ /* 0x008fc80008000000 */
[----:B------:R-:W-:-:S05]  /*0260*/  IMAD R4, R6, UR6, R7 ;  /* 0x0000000606047c24 */ /* 0x000fca000f8e0207 */
[----:B------:R-:W-:-:S13]  /*0270*/  ISETP.GE.AND P0, PT, R4, UR7, PT ;  /* 0x0000000704007c0c */ /* 0x000fda000bf06270 */
[----:B------:R-:W-:Y:S05]  /*0280*/  @P0 EXIT ;  /* 0x000000000000094d */ /* 0x000fea0003800000 */
[----:B------:R-:W0:Y:S01]  /*0290*/  LDC R9, c[0x0][0x390] ;  /* 0x0000e400ff097b82 */ /* 0x000e220000000800 */
[----:B------:R-:W-:Y:S01]  /*02a0*/  VIADD R0, R5, 0x1 ;  /* 0x0000000105007836 */ /* 0x000fe20000000000 */
[----:B------:R-:W1:Y:S01]  /*02b0*/  LDCU.64 UR4, c[0x0][0x358] ;  /* 0x00006b00ff0477ac */ /* 0x000e620008000a00 */
[----:B------:R-:W-:Y:S03]  /*02c0*/  BSSY.RECONVERGENT B0, `(.L_x_0) ;  /* 0x000000e000007945 */ /* 0x000fe60003800200 */
[----:B------:R-:W-:Y:S01]  /*02d0*/  I2FP.F32.U32 R0, R0 ;  /* 0x0000000000007245 */ /* 0x000fe20000201000 */
[----:B0-----:R-:W0:Y:S08]  /*02e0*/  MUFU.RCP R2, R9 ;  /* 0x0000000900027308 */ /* 0x001e300000001000 */
[----:B------:R-:W2:Y:S01]  /*02f0*/  FCHK P0, R0, R9 ;  /* 0x0000000900007302 */ /* 0x000ea20000000000 */
[----:B0-----:R-:W-:-:S04]  /*0300*/  FFMA R3, R2, -R9, 1 ;  /* 0x3f80000002037423 */ /* 0x001fc80000000809 */
[----:B------:R-:W-:-:S04]  /*0310*/  FFMA R3, R2, R3, R2 ;  /* 0x0000000302037223 */ /* 0x000fc80000000002 */
[----:B------:R-:W-:-:S04]  /*0320*/  FFMA R2, R0, R3, RZ ;  /* 0x0000000300027223 */ /* 0x000fc800000000ff */
[----:B------:R-:W-:-:S04]  /*0330*/  FFMA R7, R2, -R9, R0 ;  /* 0x8000000902077223 */ /* 0x000fc80000000000 */
[----:B------:R-:W-:Y:S01]  /*0340*/  FFMA R7, R3, R7, R2 ;  /* 0x0000000703077223 */ /* 0x000fe20000000002 */
[----:B-12---:R-:W-:Y:S06]  /*0350*/  @!P0 BRA `(.L_x_1) ;  /* 0x0000000000108947 */ /* 0x006fec0003800000 */
[----:B------:R-:W0:Y:S01]  /*0360*/  LDCU UR6, c[0x0][0x390] ;  /* 0x00007200ff0677ac */ /* 0x000e220008000800 */
[----:B------:R-:W-:Y:S02]  /*0370*/  MOV R8, 0x3a0 ;  /* 0x000003a000087802 */ /* 0x000fe40000000f00 */
[----:B0-----:R-:W-:-:S07]  /*0380*/  MOV R3, UR6 ;  /* 0x0000000600037c02 */ /* 0x001fce0008000f00 */
[----:B------:R-:W-:Y:S05]  /*0390*/  CALL.REL.NOINC `($__internal_0_$__cuda_sm3x_div_rn_noftz_f32_slowpath) ;  /* 0x00000000007c7944 */ /* 0x000fea0003c00000 */
.L_x_1:
[----:B------:R-:W-:Y:S05]  /*03a0*/  BSYNC.RECONVERGENT B0 ;  /* 0x0000000000007941 */ /* 0x000fea0003800200 */
.L_x_0:
[----:B------:R-:W0:Y:S01]  /*03b0*/  LDC.64 R2, c[0x0][0x380] ;  /* 0x0000e000ff027b82 */ /* 0x000e220000000a00 */
[----:B------:R-:W-:Y:S01]  /*03c0*/  ISETP.NE.AND P0, PT, R5, RZ, PT ;  /* 0x000000ff0500720c */ /* 0x000fe20003f05270 */
[----:B0-----:R-:W-:-:S05]  /*03d0*/  IMAD.WIDE R2, R4, 0x4, R2 ;  /* 0x0000000404027825 */ /* 0x001fca00078e0202 */
[----:B------:R0:W-:Y:S07]  /*03e0*/  STG.E desc[UR4][R2.64], R7 ;  /* 0x0000000702007986 */ /* 0x0001ee000c101904 */
[----:B------:R-:W-:Y:S05]  /*03f0*/  @!P0 BRA `(.L_x_2) ;  /* 0x0000000000488947 */ /* 0x000fea0003800000 */
[----:B0-----:R-:W0:Y:S01]  /*0400*/  LDC R3, c[0x0][0x390] ;  /* 0x0000e400ff037b82 */ /* 0x001e220000000800 */
[----:B------:R-:W-:Y:S01]  /*0410*/  BSSY.RECONVERGENT B0, `(.L_x_3) ;  /* 0x000000c000007945 */ /* 0x000fe20003800200 */
[----:B0-----:R-:W-:-:S04]  /*0420*/  FMUL R3, R3, 3 ;  /* 0x4040000003037820 */ /* 0x001fc80000400000 */
[----:B------:R-:W0:Y:S08]  /*0430*/  MUFU.RCP R2, R3 ;  /* 0x0000000300027308 */ /* 0x000e300000001000 */
[----:B------:R-:W1:Y:S01]  /*0440*/  FCHK P0, R0, R3 ;  /* 0x0000000300007302 */ /* 0x000e620000000000 */
[----:B0-----:R-:W-:-:S04]  /*0450*/  FFMA R5, -R3, R2, 1 ;  /* 0x3f80000003057423 */ /* 0x001fc80000000102 */
[----:B------:R-:W-:-:S04]  /*0460*/  FFMA R5, R2, R5, R2 ;  /* 0x0000000502057223 */ /* 0x000fc80000000002 */
[----:B------:R-:W-:-:S04]  /*0470*/  FFMA R2, R0, R5, RZ ;  /* 0x0000000500027223 */ /* 0x000fc800000000ff */
[----:B------:R-:W-:-:S04]  /*0480*/  FFMA R6, -R3, R2, R0 ;  /* 0x0000000203067223 */ /* 0x000fc80000000100 */
[----:B------:R-:W-:Y:S01]  /*0490*/  FFMA R7, R5, R6, R2 ;  /* 0x0000000605077223 */ /* 0x000fe20000000002 */
[----:B-1----:R-:W-:Y:S06]  /*04a0*/  @!P0 BRA `(.L_x_4) ;  /* 0x0000000000088947 */ /* 0x002fec0003800000 */
[----:B------:R-:W-:-:S07]  /*04b0*/  MOV R8, 0x4d0 ;  /* 0x000004d000087802 */ /* 0x000fce0000000f00 */
[----:B------:R-:W-:Y:S05]  /*04c0*/  CALL.REL.NOINC `($__internal_0_$__cuda_sm3x_div_rn_noftz_f32_slowpath) ;  /* 0x0000000000307944 */ /* 0x000fea0003c00000 */
.L_x_4:
[----:B------:R-:W-:Y:S05]  /*04d0*/  BSYNC.RECONVERGENT B0 ;  /* 0x0000000000007941 */ /* 0x000fea0003800200 */
.L_x_3:
[----:B------:R-:W0:Y:S02]  /*04e0*/  LDC.64 R2, c[0x0][0x388] ;  /* 0x0000e200ff027b82 */ /* 0x000e240000000a00 */
[----:B0-----:R-:W-:-:S05]  /*04f0*/  IMAD.WIDE R4, R4, 0x4, R2 ;  /* 0x0000000404047825 */ /* 0x001fca00078e0202 */
[----:B------:R-:W-:Y:S01]  /*0500*/  STG.E desc[UR4][R4.64], R7 ;  /* 0x0000000704007986 */ /* 0x000fe2000c101904 */
[----:B------:R-:W-:Y:S05]  /*0510*/  EXIT ;  /* 0x000000000000794d */ /* 0x000fea0003800000 */
.L_x_2:
[----:B------:R-:W1:Y:S01]  /*0520*/  LDC R5, c[0x0][0x394] ;  /* 0x0000e500ff057b82 */ /* 0x000e620000000800 */
[----:B------:R-:W1:Y:S07]  /*0530*/  LDCU UR6, c[0x0][0x398] ;  /* 0x00007300ff0677ac */ /* 0x000e6e0008000800 */
[----:B0-----:R-:W0:Y:S01]  /*0540*/  LDC.64 R2, c[0x0][0x388] ;  /* 0x0000e200ff027b82 */ /* 0x001e220000000a00 */
[----:B-1----:R-:W-:-:S04]  /*0550*/  IMAD R5, R6, UR6, R5 ;  /* 0x0000000606057c24 */ /* 0x002fc8000f8e0205 */
[----:B0-----:R-:W-:-:S05]  /*0560*/  IMAD.WIDE R2, R5, 0x4, R2 ;  /* 0x0000000405027825 */ /* 0x001fca00078e0202 */
[----:B------:R-:W-:Y:S01]  /*0570*/  STG.E desc[UR4][R2.64], RZ ;  /* 0x000000ff02007986 */ /* 0x000fe2000c101904 */
[----:B------:R-:W-:Y:S05]  /*0580*/  EXIT ;  /* 0x000000000000794d */ /* 0x000fea0003800000 */
        .weak           $__internal_0_$__cuda_sm3x_div_rn_noftz_f32_slowpath
        .type           $__internal_0_$__cuda_sm3x_div_rn_noftz_f32_slowpath,@function
        .size           $__internal_0_$__cuda_sm3x_div_rn_noftz_f32_slowpath,(.L_x_71 - $__internal_0_$__cuda_sm3x_div_rn_noftz_f32_slowpath)
$__internal_0_$__cuda_sm3x_div_rn_noftz_f32_slowpath:
[----:B------:R-:W-:Y:S01]  /*0590*/  SHF.R.U32.HI R7, RZ, 0x17, R3 ;  /* 0x00000017ff077819 */ /* 0x000fe20000011603 */
[----:B------:R-:W-:Y:S01]  /*05a0*/  BSSY.RECONVERGENT B1, `(.L_x_5) ;  /* 0x0000063000017945 */ /* 0x000fe20003800200 */
[--C-:B------:R-:W-:Y:S02]  /*05b0*/  SHF.R.U32.HI R2, RZ, 0x17, R0.reuse ;  /* 0x00000017ff027819 */ /* 0x100fe40000011600 */
[----:B------:R-:W-:Y:S02]  /*05c0*/  LOP3.LUT R14, R7, 0xff, RZ, 0xc0, !PT ;  /* 0x000000ff070e7812 */ /* 0x000fe400078ec0ff */
[----:B------:R-:W-:Y:S01]  /*05d0*/  LOP3.LUT R12, R2, 0xff, RZ, 0xc0, !PT ;  /* 0x000000ff020c7812 */ /* 0x000fe200078ec0ff */
[----:B------:R-:W-:Y:S02]  /*05e0*/  IMAD.MOV.U32 R2, RZ, RZ, R0 ;  /* 0x000000ffff027224 */ /* 0x000fe400078e0000 */
[----:B------:R-:W-:Y:S02]  /*05f0*/  VIADD R10, R14, 0xffffffff ;  /* 0xffffffff0e0a7836 */ /* 0x000fe40000000000 */
[----:B------:R-:W-:-:S03]  /*0600*/  VIADD R9, R12, 0xffffffff ;  /* 0xffffffff0c097836 */ /* 0x000fc60000000000 */
[----:B------:R-:W-:-:S04]  /*0610*/  ISETP.GT.U32.AND P0, PT, R10, 0xfd, PT ;  /* 0x000000fd0a00780c */ /* 0x000fc80003f04070 */
[----:B------:R-:W-:-:S13]  /*0620*/  ISETP.GT.U32.OR P0, PT, R9, 0xfd, P0 ;  /* 0x000000fd0900780c */ /* 0x000fda0000704470 */
[----:B------:R-:W-:Y:S01]  /*0630*/  @!P0 MOV R7, RZ ;  /* 0x000000ff00078202 */ /* 0x000fe20000000f00 */
[----:B------:R-:W-:Y:S06]  /*0640*/  @!P0 BRA `(.L_x_6) ;  /* 0x00000000005c8947 */ /* 0x000fec0003800000 */
[----:B------:R-:W-:Y:S02]  /*0650*/  FSETP.GTU.FTZ.AND P0, PT, |R0|, +INF , PT ;  /* 0x7f8000000000780b */ /* 0x000fe40003f1c200 */
[----:B------:R-:W-:-:S04]  /*0660*/  FSETP.GTU.FTZ.AND P1, PT, |R3|, +INF , PT ;  /* 0x7f8000000300780b */ /* 0x000fc80003f3c200 */
[----:B------:R-:W-:-:S13]  /*0670*/  PLOP3.LUT P0, PT, P0, P1, PT, 0xf8, 0x8f ;  /* 0x00000000008f781c */ /* 0x000fda0000703f70 */
[----:B------:R-:W-:Y:S05]  /*0680*/  @P0 BRA `(.L_x_7) ;  /* 0x00000004004c0947 */ /* 0x000fea0003800000 */
[----:B------:R-:W-:-:S13]  /*0690*/  LOP3.LUT P0, RZ, R3, 0x7fffffff, R2, 0xc8, !PT ;  /* 0x7fffffff03ff7812 */ /* 0x000fda000780c802 */
[----:B------:R-:W-:Y:S05]  /*06a0*/  @!P0 BRA `(.L_x_8) ;  /* 0x00000004003c8947 */ /* 0x000fea0003800000 */
[C---:B------:R-:W-:Y:S02]  /*06b0*/  FSETP.NEU.FTZ.AND P1, PT, |R0|.reuse, +INF , PT ;  /* 0x7f8000000000780b */ /* 0x040fe40003f3d200 */
[----:B------:R-:W-:Y:S02]  /*06c0*/  FSETP.NEU.FTZ.AND P2, PT, |R3|, +INF , PT ;  /* 0x7f8000000300780b */ /* 0x000fe40003f5d200 */
[----:B------:R-:W-:-:S11]  /*06d0*/  FSETP.NEU.FTZ.AND P0, PT, |R0|, +INF , PT ;  /* 0x7f8000000000780b */ /* 0x000fd60003f1d200 */
[----:B------:R-:W-:Y:S05]  /*06e0*/  @!P2 BRA !P1, `(.L_x_8) ;  /* 0x00000004002ca947 */ /* 0x000fea0004800000 */
[----:B------:R-:W-:-:S04]  /*06f0*/  LOP3.LUT P1, RZ, R2, 0x7fffffff, RZ, 0xc0, !PT ;  /* 0x7fffffff02ff7812 */ /* 0x000fc8000782c0ff */
[----:B------:R-:W-:-:S13]  /*0700*/  PLOP3.LUT P1, PT, P2, P1, PT, 0x2f, 0xf2 ;  /* 0x0000000000f2781c */ /* 0x000fda0001722577 */
[----:B------:R-:W-:Y:S05]  /*0710*/  @P1 BRA `(.L_x_9) ;  /* 0x0000000400181947 */ /* 0x000fea0003800000 */
[----:B------:R-:W-:-:S04]  /*0720*/  LOP3.LUT P1, RZ, R3, 0x7fffffff, RZ, 0xc0, !PT ;  /* 0x7fffffff03ff7812 */ /* 0x000fc8000782c0ff */
[----:B------:R-:W-:-:S13]  /*0730*/  PLOP3.LUT P0, PT, P0, P1, PT, 0x2f, 0xf2 ;  /* 0x0000000000f2781c */ /* 0x000fda0000702577 */
[----:B------:R-:W-:Y:S05]  /*0740*/  @P0 BRA `(.L_x_10) ;  /* 0x0000000400000947 */ /* 0x000fea0003800000 */
[----:B------:R-:W-:Y:S02]  /*0750*/  ISETP.GE.AND P0, PT, R9, RZ, PT ;  /* 0x000000ff0900720c */ /* 0x000fe40003f06270 */
[----:B------:R-:W-:-:S11]  /*0760*/  ISETP.GE.AND P1, PT, R10, RZ, PT ;  /* 0x000000ff0a00720c */ /* 0x000fd60003f26270 */
[----:B------:R-:W-:Y:S02]  /*0770*/  @P0 IMAD.MOV.U32 R7, RZ, RZ, RZ ;  /* 0x000000ffff070224 */ /* 0x000fe400078e00ff */
[----:B------:R-:W-:Y:S01]  /*0780*/  @!P0 FFMA R2, R0, 1.84467440737095516160e+19, RZ ;  /* 0x5f80000000028823 */ /* 0x000fe200000000ff */
[----:B------:R-:W-:Y:S02]  /*0790*/  @!P0 IMAD.MOV.U32 R7, RZ, RZ, -0x40 ;  /* 0xffffffc0ff078424 */ /* 0x000fe400078e00ff */
[----:B------:R-:W-:Y:S02]  /*07a0*/  @!P1 FFMA R3, R3, 1.84467440737095516160e+19, RZ ;  /* 0x5f80000003039823 */ /* 0x000fe400000000ff */
[----:B------:R-:W-:-:S07]  /*07b0*/  @!P1 VIADD R7, R7, 0x40 ;  /* 0x0000004007079836 */ /* 0x000fce0000000000 */
.L_x_6:
[----:B------:R-:W-:Y:S01]  /*07c0*/  LEA R10, R14, 0xc0800000, 0x17 ;  /* 0xc08000000e0a7811 */ /* 0x000fe200078eb8ff */
[----:B------:R-:W-:Y:S03]  /*07d0*/  BSSY.RECONVERGENT B2, `(.L_x_11) ;  /* 0x0000036000027945 */ /* 0x000fe60003800200 */
[----:B------:R-:W-:Y:S01]  /*07e0*/  IADD3 R10, PT, PT, -R10, R3, RZ ;  /* 0x000000030a0a7210 */ /* 0x000fe20007ffe1ff */
[----:B------:R-:W-:-:S03]  /*07f0*/  VIADD R3, R12, 0xffffff81 ;  /* 0xffffff810c037836 */ /* 0x000fc60000000000 */
[----:B------:R0:W1:Y:S01]  /*0800*/  MUFU.RCP R9, R10 ;  /* 0x0000000a00097308 */ /* 0x0000620000001000 */
[----:B------:R-:W-:Y:S01]  /*0810*/  FADD.FTZ R11, -R10, -RZ ;  /* 0x800000ff0a0b7221 */ /* 0x000fe20000010100 */
[C---:B------:R-:W-:Y:S01]  /*0820*/  IMAD R2, R3.reuse, -0x800000, R2 ;  /* 0xff80000003027824 */ /* 0x040fe200078e0202 */
[----:B0-----:R-:W-:-:S05]  /*0830*/  IADD3 R10, PT, PT, R3, 0x7f, -R14 ;  /* 0x0000007f030a7810 */ /* 0x001fca0007ffe80e */
[----:B------:R-:W-:Y:S02]  /*0840*/  IMAD.IADD R10, R10, 0x1, R7 ;  /* 0x000000010a0a7824 */ /* 0x000fe400078e0207 */
[----:B-1----:R-:W-:-:S04]  /*0850*/  FFMA R12, R9, R11, 1 ;  /* 0x3f800000090c7423 */ /* 0x002fc8000000000b */
[----:B------:R-:W-:-:S04]  /*0860*/  FFMA R16, R9, R12, R9 ;  /* 0x0000000c09107223 */ /* 0x000fc80000000009 */
[----:B------:R-:W-:-:S04]  /*0870*/  FFMA R9, R2, R16, RZ ;  /* 0x0000001002097223 */ /* 0x000fc800000000ff */
[----:B------:R-:W-:-:S04]  /*0880*/  FFMA R12, R11, R9, R2 ;  /* 0x000000090b0c7223 */ /* 0x000fc80000000002 */
[----:B------:R-:W-:-:S04]  /*0890*/  FFMA R9, R16, R12, R9 ;  /* 0x0000000c10097223 */ /* 0x000fc80000000009 */
[----:B------:R-:W-:-:S04]  /*08a0*/  FFMA R12, R11, R9, R2 ;  /* 0x000000090b0c7223 */ /* 0x000fc80000000002 */
[----:B------:R-:W-:-:S05]  /*08b0*/  FFMA R2, R16, R12, R9 ;  /* 0x0000000c10027223 */ /* 0x000fca0000000009 */
[----:B------:R-:W-:-:S04]  /*08c0*/  SHF.R.U32.HI R3, RZ, 0x17, R2 ;  /* 0x00000017ff037819 */ /* 0x000fc80000011602 */
[----:B------:R-:W-:-:S05]  /*08d0*/  LOP3.LUT R3, R3, 0xff, RZ, 0xc0, !PT ;  /* 0x000000ff03037812 */ /* 0x000fca00078ec0ff */
[----:B------:R-:W-:-:S05]  /*08e0*/  IMAD.IADD R11, R3, 0x1, R10 ;  /* 0x00000001030b7824 */ /* 0x000fca00078e020a */
[----:B------:R-:W-:-:S04]  /*08f0*/  IADD3 R3, PT, PT, R11, -0x1, RZ ;  /* 0xffffffff0b037810 */ /* 0x000fc80007ffe0ff */
[----:B------:R-:W-:-:S13]  /*0900*/  ISETP.GE.U32.AND P0, PT, R3, 0xfe, PT ;  /* 0x000000fe0300780c */ /* 0x000fda0003f06070 */
[----:B------:R-:W-:Y:S05]  /*0910*/  @!P0 BRA `(.L_x_12) ;  /* 0x0000000000808947 */ /* 0x000fea0003800000 */
[----:B------:R-:W-:-:S13]  /*0920*/  ISETP.GT.AND P0, PT, R11, 0xfe, PT ;  /* 0x000000fe0b00780c */ /* 0x000fda0003f04270 */
[----:B------:R-:W-:Y:S05]  /*0930*/  @P0 BRA `(.L_x_13) ;  /* 0x00000000006c0947 */ /* 0x000fea0003800000 */
[----:B------:R-:W-:-:S13]  /*0940*/  ISETP.GE.AND P0, PT, R11, 0x1, PT ;  /* 0x000000010b00780c */ /* 0x000fda0003f06270 */
[----:B------:R-:W-:Y:S05]  /*0950*/  @P0 BRA `(.L_x_14) ;  /* 0x0000000000740947 */ /* 0x000fea0003800000 */
[----:B------:R-:W-:Y:S02]  /*0960*/  ISETP.GE.AND P0, PT, R11, -0x18, PT ;  /* 0xffffffe80b00780c */ /* 0x000fe40003f06270 */
[----:B------:R-:W-:-:S11]  /*0970*/  LOP3.LUT R2, R2, 0x80000000, RZ, 0xc0, !PT ;  /* 0x8000000002027812 */ /* 0x000fd600078ec0ff */
[----:B------:R-:W-:Y:S05]  /*0980*/  @!P0 BRA `(.L_x_14) ;  /* 0x0000000000688947 */ /* 0x000fea0003800000 */
[CCC-:B------:R-:W-:Y:S01]  /*0990*/  FFMA.RZ R3, R16.reuse, R12.reuse, R9.reuse ;  /* 0x0000000c10037223 */ /* 0x1c0fe2000000c009 */
[CCC-:B------:R-:W-:Y:S01]  /*09a0*/  FFMA.RM R10, R16.reuse, R12.reuse, R9.reuse ;  /* 0x0000000c100a7223 */ /* 0x1c0fe20000004009 */
[C---:B------:R-:W-:Y:S02]  /*09b0*/  ISETP.NE.AND P2, PT, R11.reuse, RZ, PT ;  /* 0x000000ff0b00720c */ /* 0x040fe40003f45270 */
[----:B------:R-:W-:Y:S02]  /*09c0*/  ISETP.NE.AND P1, PT, R11, RZ, PT ;  /* 0x000000ff0b00720c */ /* 0x000fe40003f25270 */
[----:B------:R-:W-:Y:S01]  /*09d0*/  LOP3.LUT R7, R3, 0x7fffff, RZ, 0xc0, !PT ;  /* 0x007fffff03077812 */ /* 0x000fe200078ec0ff */
[----:B------:R-:W-:Y:S01]  /*09e0*/  FFMA.RP R3, R16, R12, R9 ;  /* 0x0000000c10037223 */ /* 0x000fe20000008009 */
[----:B------:R-:W-:Y:S02]  /*09f0*/  VIADD R12, R11, 0x20 ;  /* 0x000000200b0c7836 */ /* 0x000fe40000000000 */
[----:B------:R-:W-:Y:S01]  /*0a00*/  LOP3.LUT R7, R7, 0x800000, RZ, 0xfc, !PT ;  /* 0x0080000007077812 */ /* 0x000fe200078efcff */
[----:B------:R-:W-:Y:S01]  /*0a10*/  IMAD.MOV R9, RZ, RZ, -R11 ;  /* 0x000000ffff097224 */ /* 0x000fe200078e0a0b */
[----:B------:R-:W-:-:S02]  /*0a20*/  FSETP.NEU.FTZ.AND P0, PT, R3, R10, PT ;  /* 0x0000000a0300720b */ /* 0x000fc40003f1d000 */
[----:B------:R-:W-:Y:S02]  /*0a30*/  SHF.L.U32 R12, R7, R12, RZ ;  /* 0x0000000c070c7219 */ /* 0x000fe400000006ff */
[----:B------:R-:W-:Y:S02]  /*0a40*/  SEL R10, R9, RZ, P2 ;  /* 0x000000ff090a7207 */ /* 0x000fe40001000000 */
[----:B------:R-:W-:Y:S02]  /*0a50*/  ISETP.NE.AND P1, PT, R12, RZ, P1 ;  /* 0x000000ff0c00720c */ /* 0x000fe40000f25270 */
[----:B------:R-:W-:Y:S02]  /*0a60*/  SHF.R.U32.HI R10, RZ, R10, R7 ;  /* 0x0000000aff0a7219 */ /* 0x000fe40000011607 */
[----:B------:R-:W-:Y:S02]  /*0a70*/  PLOP3.LUT P0, PT, P0, P1, PT, 0xf8, 0x8f ;  /* 0x00000000008f781c */ /* 0x000fe40000703f70 */
[----:B------:R-:W-:-:S02]  /*0a80*/  SHF.R.U32.HI R12, RZ, 0x1, R10 ;  /* 0x00000001ff0c7819 */ /* 0x000fc4000001160a */
[----:B------:R-:W-:-:S04]  /*0a90*/  SEL R3, RZ, 0x1, !P0 ;  /* 0x00000001ff037807 */ /* 0x000fc80004000000 */
[----:B------:R-:W-:-:S04]  /*0aa0*/  LOP3.LUT R3, R3, 0x1, R12, 0xf8, !PT ;  /* 0x0000000103037812 */ /* 0x000fc800078ef80c */
[----:B------:R-:W-:-:S05]  /*0ab0*/  LOP3.LUT R3, R3, R10, RZ, 0xc0, !PT ;  /* 0x0000000a03037212 */ /* 0x000fca00078ec0ff */
[----:B------:R-:W-:-:S05]  /*0ac0*/  IMAD.IADD R3, R12, 0x1, R3 ;  /* 0x000000010c037824 */ /* 0x000fca00078e0203 */
[----:B------:R-:W-:Y:S01]  /*0ad0*/  LOP3.LUT R2, R3, R2, RZ, 0xfc, !PT ;  /* 0x0000000203027212 */ /* 0x000fe200078efcff */
[----:B------:R-:W-:Y:S06]  /*0ae0*/  BRA `(.L_x_14) ;  /* 0x0000000000107947 */ /* 0x000fec0003800000 */
.L_x_13:
[----:B------:R-:W-:-:S04]  /*0af0*/  LOP3.LUT R2, R2, 0x80000000, RZ, 0xc0, !PT ;  /* 0x8000000002027812 */ /* 0x000fc800078ec0ff */
[----:B------:R-:W-:Y:S01]  /*0b00*/  LOP3.LUT R2, R2, 0x7f800000, RZ, 0xfc, !PT ;  /* 0x7f80000002027812 */ /* 0x000fe200078efcff */
[----:B------:R-:W-:Y:S06]  /*0b10*/  BRA `(.L_x_14) ;  /* 0x0000000000047947 */ /* 0x000fec0003800000 */
.L_x_12:
[----:B------:R-:W-:-:S07]  /*0b20*/  LEA R2, R10, R2, 0x17 ;  /* 0x000000020a027211 */ /* 0x000fce00078eb8ff */
.L_x_14:
[----:B------:R-:W-:Y:S05]  /*0b30*/  BSYNC.RECONVERGENT B2 ;  /* 0x0000000000027941 */ /* 0x000fea0003800200 */
.L_x_11:
[----:B------:R-:W-:Y:S05]  /*0b40*/  BRA `(.L_x_15) ;  /* 0x0000000000207947 */ /* 0x000fea0003800000 */
.L_x_10:
[----:B------:R-:W-:-:S04]  /*0b50*/  LOP3.LUT R2, R3, 0x80000000, R2, 0x48, !PT ;  /* 0x8000000003027812 */ /* 0x000fc800078e4802 */
[----:B------:R-:W-:Y:S01]  /*0b60*/  LOP3.LUT R2, R2, 0x7f800000, RZ, 0xfc, !PT ;  /* 0x7f80000002027812 */ /* 0x000fe200078efcff */
[----:B------:R-:W-:Y:S06]  /*0b70*/  BRA `(.L_x_15) ;  /* 0x0000000000147947 */ /* 0x000fec0003800000 */
.L_x_9:
[----:B------:R-:W-:Y:S01]  /*0b80*/  LOP3.LUT R2, R3, 0x80000000, R2, 0x48, !PT ;  /* 0x8000000003027812 */ /* 0x000fe200078e4802 */
[----:B------:R-:W-:Y:S06]  /*0b90*/  BRA `(.L_x_15) ;  /* 0x00000000000c7947 */ /* 0x000fec0003800000 */
.L_x_8:
[----:B------:R-:W0:Y:S01]  /*0ba0*/  MUFU.RSQ R2, -QNAN ;  /* 0xffc0000000027908 */ /* 0x000e220000001400 */
[----:B------:R-:W-:Y:S05]  /*0bb0*/  BRA `(.L_x_15) ;  /* 0x0000000000047947 */ /* 0x000fea0003800000 */
.L_x_7:
[----:B------:R-:W-:-:S07]  /*0bc0*/  FADD.FTZ R2, R0, R3 ;  /* 0x0000000300027221 */ /* 0x000fce0000010000 */
.L_x_15:
[----:B------:R-:W-:Y:S05]  /*0bd0*/  BSYNC.RECONVERGENT B1 ;  /* 0x0000000000017941 */ /* 0x000fea0003800200 */
.L_x_5:
[----:B------:R-:W-:Y:S02]  /*0be0*/  IMAD.MOV.U32 R9, RZ, RZ, 0x0 ;  /* 0x00000000ff097424 */ /* 0x000fe400078e00ff */
[----:B0-----:R-:W-:Y:S02]  /*0bf0*/  IMAD.MOV.U32 R7, RZ, RZ, R2 ;  /* 0x000000ffff077224 */ /* 0x001fe400078e0002 */
[----:B------:R-:W-:Y:S05]  /*0c00*/  RET.REL.NODEC R8 `(_Z5Tri_kPfS_fiii) ;  /* 0xfffffff008fc7950 */ /* 0x000fea0003c3ffff */
.L_x_16:
[----:B------:R-:W-:-:S00]  /*0c10*/  BRA `(.L_x_16) ;  /* 0xfffffffc00fc7947 */ /* 0x000fc0000383ffff */
[----:B------:R-:W-:-:S00]  /*0c20*/  NOP ;  /* 0x0000000000007918 */ /* 0x000fc00000000000 */
        /* <DEDUP_REMOVED lines=13> */
.L_x_71:


//--------------------- .text._Z9pcr_sym_kPfS_S_i --------------------------
	.section	.text._Z9pcr_sym_kPfS_S_i,"ax",@progbits
	.align	128
        .global         _Z9pcr_sym_kPfS_S_i
        .type           _Z9pcr_sym_kPfS_S_i,@function
        .size           _Z9pcr_sym_kPfS_S_i,(.L_x_74 - _Z9pcr_sym_kPfS_S_i)
        .other          _Z9pcr_sym_kPfS_S_i,@"STO_CUDA_ENTRY STV_DEFAULT"
_Z9pcr_sym_kPfS_S_i:
.text._Z9pcr_sym_kPfS_S_i:
[----:B------:R-:W-:Y:S01]  /*0000*/  LDC R1, c[0x0][0x37c] ;  /* 0x0000df00ff017b82 */ /* 0x000fe20000000800 */
[----:B------:R-:W0:Y:S01]  /*0010*/  LDCU UR6, c[0x0][0x398] ;  /* 0x00007300ff0677ac */ /* 0x000e220008000800 */
[----:B------:R-:W1:Y:S06]  /*0020*/  S2R R14, SR_TID.X ;  /* 0x00000000000e7919 */ /* 0x000e6c0000002100 */
[----:B------:R-:W2:Y:S01]  /*0030*/  LDC R4, c[0x0][0x360] ;  /* 0x0000d800ff047b82 */ /* 0x000ea20000000800 */
[----:B------:R-:W3:Y:S07]  /*0040*/  LDCU.64 UR4, c[0x0][0x358] ;  /* 0x00006b00ff0477ac */ /* 0x000eee0008000a00 */
[----:B------:R-:W4:Y:S01]  /*0050*/  S2UR UR7, SR_CTAID.X ;  /* 0x00000000000779c3 */ /* 0x000f220000002500 */
[----:B0-----:R-:W0:Y:S07]  /*0060*/  I2F.U32.RP R0, UR6 ;  /* 0x0000000600007d06 */ /* 0x001e2e0008209000 */
[----:B------:R-:W5:Y:S08]  /*0070*/  LDC.64 R6, c[0x0][0x380] ;  /* 0x0000e000ff067b82 */ /* 0x000f700000000a00 */
[----:B------:R-:W3:Y:S01]  /*0080*/  LDC.64 R8, c[0x0][0x388] ;  /* 0x0000e200ff087b82 */ /* 0x000ee20000000a00 */
[----:B0-----:R-:W0:Y:S02]  /*0090*/  MUFU.RCP R0, R0 ;  /* 0x0000000000007308 */ /* 0x001e240000001000 */
[----:B0-----:R-:W-:-:S06]  /*00a0*/  IADD3 R2, PT, PT, R0, 0xffffffe, RZ ;  /* 0x0ffffffe00027810 */ /* 0x001fcc0007ffe0ff */
[----:B------:R0:W1:Y:S02]  /*00b0*/  F2I.FTZ.U32.TRUNC.NTZ R3, R2 ;  /* 0x0000000200037305 */ /* 0x000064000021f000 */
[----:B0-----:R-:W-:Y:S02]  /*00c0*/  HFMA2 R2, -RZ, RZ, 0, 0 ;  /* 0x00000000ff027431 */ /* 0x001fe400000001ff */
[----:B-1----:R-:W-:-:S04]  /*00d0*/  IMAD.MOV R5, RZ, RZ, -R3 ;  /* 0x000000ffff057224 */ /* 0x002fc800078e0a03 */
[----:B------:R-:W-:-:S04]  /*00e0*/  IMAD R5, R5, UR6, RZ ;  /* 0x0000000605057c24 */ /* 0x000fc8000f8e02ff */
[----:B------:R-:W-:-:S06]  /*00f0*/  IMAD.HI.U32 R3, R3, R5, R2 ;  /* 0x0000000503037227 */ /* 0x000fcc00078e0002 */
[----:B------:R-:W-:-:S04]  /*0100*/  IMAD.HI.U32 R10, R3, R14, RZ ;  /* 0x0000000e030a7227 */ /* 0x000fc800078e00ff */
[----:B--2---:R-:W-:-:S04]  /*0110*/  IMAD.HI.U32 R12, R3, R4, RZ ;  /* 0x00000004030c7227 */ /* 0x004fc800078e00ff */
[----:B------:R-:W-:Y:S01]  /*0120*/  IMAD.MOV R3, RZ, RZ, -R10 ;  /* 0x000000ffff037224 */ /* 0x000fe200078e0a0a */
[----:B------:R-:W-:-:S03]  /*0130*/  IADD3 R5, PT, PT, -R12, RZ, RZ ;  /* 0x000000ff0c057210 */ /* 0x000fc60007ffe1ff */
[----:B------:R-:W-:Y:S01]  /*0140*/  IMAD R0, R3, UR6, R14 ;  /* 0x0000000603007c24 */ /* 0x000fe2000f8e020e */
[----:B------:R-:W-:Y:S01]  /*0150*/  LOP3.LUT R3, RZ, UR6, RZ, 0x33, !PT ;  /* 0x00000006ff037c12 */ /* 0x000fe2000f8e33ff */
[----:B------:R-:W-:Y:S02]  /*0160*/  IMAD R2, R5, UR6, R4 ;  /* 0x0000000605027c24 */ /* 0x000fe4000f8e0204 */
[----:B------:R-:W0:Y:S01]  /*0170*/  LDC.64 R4, c[0x0][0x390] ;  /* 0x0000e400ff047b82 */ /* 0x000e220000000a00 */
[----:B------:R-:W-:Y:S02]  /*0180*/  ISETP.GE.U32.AND P3, PT, R0, UR6, PT ;  /* 0x0000000600007c0c */ /* 0x000fe4000bf66070 */
[----:B------:R-:W-:-:S11]  /*0190*/  ISETP.GE.U32.AND P2, PT, R2, UR6, PT ;  /* 0x0000000602007c0c */ /* 0x000fd6000bf46070 */
[----:B------:R-:W-:Y:S02]  /*01a0*/  @P3 VIADD R0, R0, -UR6 ;  /* 0x8000000600003c36 */ /* 0x000fe40008000000 */
[----:B------:R-:W-:Y:S01]  /*01b0*/  @P2 IADD3 R2, PT, PT, R2, -UR6, RZ ;  /* 0x8000000602022c10 */ /* 0x000fe2000fffe0ff */
[----:B------:R-:W-:Y:S01]  /*01c0*/  @P3 VIADD R10, R10, 0x1 ;  /* 0x000000010a0a3836 */ /* 0x000fe20000000000 */
[----:B------:R-:W-:Y:S02]  /*01d0*/  ISETP.NE.U32.AND P3, PT, RZ, UR6, PT ;  /* 0x00000006ff007c0c */ /* 0x000fe4000bf65070 */
[----:B------:R-:W-:Y:S02]  /*01e0*/  ISETP.GE.U32.AND P1, PT, R0, UR6, PT ;  /* 0x0000000600007c0c */ /* 0x000fe4000bf26070 */
[----:B------:R-:W-:Y:S02]  /*01f0*/  ISETP.GE.U32.AND P0, PT, R2, UR6, PT ;  /* 0x0000000602007c0c */ /* 0x000fe4000bf06070 */
[----:B------:R-:W-:-:S09]  /*0200*/  @P2 IADD3 R12, PT, PT, R12, 0x1, RZ ;  /* 0x000000010c0c2810 */ /* 0x000fd20007ffe0ff */
[----:B------:R-:W-:Y:S02]  /*0210*/  @P1 VIADD R10, R10, 0x1 ;  /* 0x000000010a0a1836 */ /* 0x000fe40000000000 */
[----:B------:R-:W-:-:S03]  /*0220*/  @P0 IADD3 R12, PT, PT, R12, 0x1, RZ ;  /* 0x000000010c0c0810 */ /* 0x000fc60007ffe0ff */
[C---:B------:R-:W-:Y:S02]  /*0230*/  SEL R2, R3.reuse, R10, !P3 ;  /* 0x0000000a03027207 */ /* 0x040fe40005800000 */
[----:B------:R-:W-:-:S03]  /*0240*/  SEL R3, R3, R12, !P3 ;  /* 0x0000000c03037207 */ /* 0x000fc60005800000 */
[--C-:B------:R-:W-:Y:S02]  /*0250*/  IMAD.MOV R11, RZ, RZ, -R2.reuse ;  /* 0x000000ffff0b7224 */ /* 0x100fe400078e0a02 */
[----:B----4-:R-:W-:Y:S02]  /*0260*/  IMAD R3, R3, UR7, R2 ;  /* 0x0000000703037c24 */ /* 0x010fe4000f8e0202 */
[----:B------:R-:W-:-:S04]  /*0270*/  IMAD R0, R11, UR6, R14 ;  /* 0x000000060b007c24 */ /* 0x000fc8000f8e020e */
[----:B------:R-:W-:-:S04]  /*0280*/  IMAD R3, R3, UR6, R0 ;  /* 0x0000000603037c24 */ /* 0x000fc8000f8e0200 */
[----:B-----5:R-:W-:-:S04]  /*0290*/  IMAD.WIDE R6, R3, 0x4, R6 ;  /* 0x0000000403067825 */ /* 0x020fc800078e0206 */
[----:B---3--:R-:W-:-:S04]  /*02a0*/  IMAD.WIDE R8, R3, 0x4, R8 ;  /* 0x0000000403087825 */ /* 0x008fc800078e0208 */
[----:B0-----:R-:W-:Y:S02]  /*02b0*/  IMAD.WIDE R10, R3, 0x4, R4 ;  /* 0x00000004030a7825 */ /* 0x001fe400078e0204 */
[----:B------:R-:W2:Y:S04]  /*02c0*/  LDG.E R3, desc[UR4][R6.64] ;  /* 0x0000000406037981 */ /* 0x000ea8000c1e1900 */
[----:B------:R0:W3:Y:S04]  /*02d0*/  LDG.E R4, desc[UR4][R8.64] ;  /* 0x0000000408047981 */ /* 0x0000e8000c1e1900 */
[----:B------:R1:W4:Y:S01]  /*02e0*/  LDG.E R5, desc[UR4][R10.64] ;  /* 0x000000040a057981 */ /* 0x000322000c1e1900 */
[----:B------:R-:W-:-:S02]  /*02f0*/  UISETP.GE.AND UP0, UPT, UR6, 0x1, UPT ;  /* 0x000000010600788c */ /* 0x000fc4000bf06270 */
[----:B------:R-:W-:Y:S01]  /*0300*/  I2FP.F32.S32 R12, UR6 ;  /* 0x00000006000c7c45 */ /* 0x000fe20008201400 */
[----:B------:R-:W5:Y:S01]  /*0310*/  S2UR UR5, SR_CgaCtaId ;  /* 0x00000000000579c3 */ /* 0x000f620000008800 */
[----:B------:R-:W-:Y:S01]  /*0320*/  MOV R15, 0x3dc6b27f ;  /* 0x3dc6b27f000f7802 */ /* 0x000fe20000000f00 */
[----:B------:R-:W-:Y:S01]  /*0330*/  USHF.L.U32 UR7, UR6, 0x2, URZ ;  /* 0x0000000206077899 */ /* 0x000fe200080006ff */
[----:B0-----:R-:W-:Y:S01]  /*0340*/  IMAD.MOV.U32 R9, RZ, RZ, 0x7f800000 ;  /* 0x7f800000ff097424 */ /* 0x001fe200078e00ff */
[----:B------:R-:W-:Y:S01]  /*0350*/  PLOP3.LUT P0, PT, PT, PT, UP0, 0x80, 0x8 ;  /* 0x000000000008781c */ /* 0x000fe20003f0f008 */
[----:B------:R-:W-:-:S03]  /*0360*/  UMOV UR4, 0x400 ;  /* 0x0000040000047882 */ /* 0x000fc60000000000 */
[----:B------:R-:W-:Y:S01]  /*0370*/  FSEL R6, RZ, -23, P0 ;  /* 0xc1b80000ff067808 */ /* 0x000fe20000000000 */
[----:B------:R-:W-:-:S08]  /*0380*/  IMAD R2, R2, UR7, RZ ;  /* 0x0000000702027c24 */ /* 0x000fd0000f8e02ff */
[----:B------:R-:W-:-:S05]  /*0390*/  @!P0 FMUL R12, R12, 8388608 ;  /* 0x4b0000000c0c8820 */ /* 0x000fca0000400000 */
[C---:B------:R-:W-:Y:S02]  /*03a0*/  IADD3 R13, PT, PT, R12.reuse, -0x3f3504f3, RZ ;  /* 0xc0cafb0d0c0d7810 */ /* 0x040fe40007ffe0ff */
[----:B------:R-:W-:Y:S01]  /*03b0*/  ISETP.GT.U32.AND P0, PT, R12, 0x7f7fffff, PT ;  /* 0x7f7fffff0c00780c */ /* 0x000fe20003f04070 */
[----:B-----5:R-:W-:Y:S01]  /*03c0*/  ULEA UR4, UR5, UR4, 0x18 ;  /* 0x0000000405047291 */ /* 0x020fe2000f8ec0ff */
[----:B------:R-:W-:-:S05]  /*03d0*/  LOP3.LUT R13, R13, 0xff800000, RZ, 0xc0, !PT ;  /* 0xff8000000d0d7812 */ /* 0x000fca00078ec0ff */
[----:B------:R-:W-:Y:S01]  /*03e0*/  IMAD.IADD R14, R12, 0x1, -R13 ;  /* 0x000000010c0e7824 */ /* 0x000fe200078e0a0d */
[----:B------:R-:W-:-:S03]  /*03f0*/  I2FP.F32.S32 R13, R13 ;  /* 0x0000000d000d7245 */ /* 0x000fc60000201400 */
[----:B------:R-:W-:Y:S02]  /*0400*/  FADD R14, R14, -1 ;  /* 0xbf8000000e0e7421 */ /* 0x000fe40000000000 */
[----:B------:R-:W-:Y:S02]  /*0410*/  FFMA R6, R13, 1.1920928955078125e-07, R6 ;  /* 0x340000000d067823 */ /* 0x000fe40000000006 */
[----:B------:R-:W-:-:S04]  /*0420*/  FFMA R7, R14, R15, -0.16845393180847167969 ;  /* 0xbe2c7f300e077423 */ /* 0x000fc8000000000f */
[----:B------:R-:W-:-:S04]  /*0430*/  FFMA R7, R14, R7, 0.1716887056827545166 ;  /* 0x3e2fcf2a0e077423 */ /* 0x000fc80000000007 */
[----:B------:R-:W-:-:S04]  /*0440*/  FFMA R7, R14, R7, -0.17900948226451873779 ;  /* 0xbe374e430e077423 */ /* 0x000fc80000000007 */
[----:B------:R-:W-:-:S04]  /*0450*/  FFMA R7, R14, R7, 0.20512372255325317383 ;  /* 0x3e520bf40e077423 */ /* 0x000fc80000000007 */
[----:B------:R-:W-:-:S04]  /*0460*/  FFMA R7, R14, R7, -0.24046532809734344482 ;  /* 0xbe763c8b0e077423 */ /* 0x000fc80000000007 */
[----:B------:R-:W-:-:S04]  /*0470*/  FFMA R7, R14, R7, 0.28857114911079406738 ;  /* 0x3e93bf990e077423 */ /* 0x000fc80000000007 */
[----:B------:R-:W-:-:S04]  /*0480*/  FFMA R7, R14, R7, -0.36067417263984680176 ;  /* 0xbeb8aa490e077423 */ /* 0x000fc80000000007 */
[----:B------:R-:W-:-:S04]  /*0490*/  FFMA R7, R14, R7, 0.48089820146560668945 ;  /* 0x3ef6384a0e077423 */ /* 0x000fc80000000007 */
[----:B------:R-:W-:-:S04]  /*04a0*/  FFMA R7, R14, R7, -0.72134751081466674805 ;  /* 0xbf38aa3b0e077423 */ /* 0x000fc80000000007 */
[----:B------:R-:W-:-:S04]  /*04b0*/  FMUL R7, R14, R7 ;  /* 0x000000070e077220 */ /* 0x000fc80000400000 */
[----:B------:R-:W-:-:S04]  /*04c0*/  FMUL R7, R14, R7 ;  /* 0x000000070e077220 */ /* 0x000fc80000400000 */
[----:B------:R-:W-:-:S04]  /*04d0*/  FFMA R7, R14, 1.4426950216293334961, R7 ;  /* 0x3fb8aa3b0e077823 */ /* 0x000fc80000000007 */
[----:B------:R-:W-:Y:S01]  /*04e0*/  FADD R6, R6, R7 ;  /* 0x0000000706067221 */ /* 0x000fe20000000000 */
[C---:B------:R-:W-:Y:S01]  /*04f0*/  @P0 FFMA R6, R12.reuse, R9, +INF ;  /* 0x7f8000000c060423 */ /* 0x040fe20000000009 */
[----:B------:R-:W-:-:S04]  /*0500*/  FSETP.NEU.AND P0, PT, R12, RZ, PT ;  /* 0x000000ff0c00720b */ /* 0x000fc80003f0d000 */
[----:B------:R-:W-:Y:S02]  /*0510*/  FSEL R8, R6, -INF , P0 ;  /* 0xff80000006087808 */ /* 0x000fe40000000000 */
[----:B------:R-:W-:Y:S01]  /*0520*/  LEA R6, R2, UR4, 0x2 ;  /* 0x0000000402067c11 */ /* 0x000fe2000f8e10ff */
[----:B------:R-:W-:Y:S01]  /*0530*/  ULEA.HI UR4, UR6, UR6, URZ, 0x1 ;  /* 0x0000000606047291 */ /* 0x000fe2000f8f08ff */
[C---:B------:R-:W-:Y:S02]  /*0540*/  LOP3.LUT R2, R0.reuse, 0x1, RZ, 0xc0, !PT ;  /* 0x0000000100027812 */ /* 0x040fe400078ec0ff */
[----:B------:R-:W-:Y:S01]  /*0550*/  LEA R7, R0, R6, 0x2 ;  /* 0x0000000600077211 */ /* 0x000fe200078e10ff */
[----:B------:R-:W0:Y:S01]  /*0560*/  F2I.TRUNC.NTZ R8, R8 ;  /* 0x0000000800087305 */ /* 0x000e22000020f100 */
[----:B------:R-:W-:Y:S01]  /*0570*/  ISETP.NE.U32.AND P0, PT, R2, 0x1, PT ;  /* 0x000000010200780c */ /* 0x000fe20003f05070 */
[----:B------:R-:W-:Y:S01]  /*0580*/  USHF.R.U32.HI UR4, URZ, 0x1, UR4 ;  /* 0x00000001ff047899 */ /* 0x000fe20008011604 */
[----:B------:R-:W-:-:S03]  /*0590*/  IADD3 R2, PT, PT, R7, UR7, RZ ;  /* 0x0000000707027c10 */ /* 0x000fc6000fffe0ff */
[----:B------:R-:W-:Y:S02]  /*05a0*/  UIADD3 UR4, UPT, UPT, -UR4, UR6, URZ ;  /* 0x0000000604047290 */ /* 0x000fe4000fffe1ff */
[----:B------:R-:W-:-:S04]  /*05b0*/  VIADD R9, R2, UR7 ;  /* 0x0000000702097c36 */ /* 0x000fc80008000000 */
[----:B-1----:R-:W-:Y:S02]  /*05c0*/  MOV R11, UR4 ;  /* 0x00000004000b7c02 */ /* 0x002fe40008000f00 */
[----:B0-----:R-:W-:-:S04]  /*05d0*/  VIMNMX R10, PT, PT, R8, -0x1, !PT ;  /* 0xffffffff080a7848 */ /* 0x001fc80007fe0100 */
[----:B------:R-:W-:-:S04]  /*05e0*/  IADD3 R10, PT, PT, -R10, RZ, RZ ;  /* 0x000000ff0a0a7210 */ /* 0x000fc80007ffe1ff */
[----:B------:R-:W-:Y:S01]  /*05f0*/  ISETP.NE.AND P1, PT, R10, 0x1, PT ;  /* 0x000000010a00780c */ /* 0x000fe20003f25270 */
[----:B--2---:R0:W-:Y:S04]  /*0600*/  STS [R7], R3 ;  /* 0x0000000307007388 */ /* 0x0041e80000000800 */
[----:B---3--:R1:W-:Y:S04]  /*0610*/  STS [R7+UR7], R4 ;  /* 0x0000000407007988 */ /* 0x0083e80008000807 */
[----:B----4-:R1:W-:Y:S01]  /*0620*/  STS [R2+UR7], R5 ;  /* 0x0000000502007988 */ /* 0x0103e20008000807 */
[----:B0-----:R-:W-:-:S03]  /*0630*/  SEL R3, R11, RZ, !P0 ;  /* 0x000000ff0b037207 */ /* 0x001fc60004000000 */
[----:B------:R1:W-:Y:S01]  /*0640*/  STS [R9+UR7], R0 ;  /* 0x0000000009007988 */ /* 0x0003e20008000807 */
[----:B------:R-:W-:Y:S01]  /*0650*/  LEA.HI R3, R0, R3, RZ, 0x1f ;  /* 0x0000000300037211 */ /* 0x000fe200078ff8ff */
[----:B------:R-:W-:Y:S06]  /*0660*/  BAR.SYNC.DEFER_BLOCKING 0x0 ;  /* 0x0000000000007b1d */ /* 0x000fec0000010000 */
[----:B------:R-:W-:Y:S05]  /*0670*/  @!P1 EXIT ;  /* 0x000000000000994d */ /* 0x000fea0003800000 */
[----:B------:R-:W-:Y:S01]  /*0680*/  IMAD R3, R3, 0x4, R6 ;  /* 0x0000000403037824 */ /* 0x000fe200078e0206 */
[----:B-1----:R-:W-:Y:S01]  /*0690*/  MOV R0, R10 ;  /* 0x0000000a00007202 */ /* 0x002fe20000000f00 */
[----:B------:R-:W-:-:S06]  /*06a0*/  UMOV UR4, URZ ;  /* 0x000000ff00047c82 */ /* 0x000fcc0008000000 */
.L_x_17:
[----:B------:R-:W0:Y:S01]  /*06b0*/  LDS R2, [R9+UR7] ;  /* 0x0000000709027984 */ /* 0x000e220008000800 */
[----:B------:R-:W-:Y:S01]  /*06c0*/  BAR.SYNC.DEFER_BLOCKING 0x0 ;  /* 0x0000000000007b1d */ /* 0x000fe20000010000 */
[----:B------:R-:W-:Y:S01]  /*06d0*/  ISETP.LE.AND P0, PT, R8, UR4, PT ;  /* 0x0000000408007c0c */ /* 0x000fe2000bf03270 */
[----:B------:R-:W-:Y:S01]  /*06e0*/  UIADD3 UR4, UPT, UPT, UR4, 0x1, URZ ;  /* 0x0000000104047890 */ /* 0x000fe2000fffe0ff */
[----:B------:R-:W-:-:S11]  /*06f0*/  IADD3 R0, PT, PT, R0, 0x1, RZ ;  /* 0x0000000100007810 */ /* 0x000fd60007ffe0ff */
[----:B0-----:R-:W-:-:S05]  /*0700*/  @!P0 I2FP.F32.S32 R2, R2 ;  /* 0x0000000200028245 */ /* 0x001fca0000201400 */
[----:B------:R0:W-:Y:S01]  /*0710*/  @!P0 STS [R3], R2 ;  /* 0x0000000203008388 */ /* 0x0001e20000000800 */
[----:B------:R-:W-:Y:S01]  /*0720*/  @!P0 BAR.SYNC.DEFER_BLOCKING 0x0 ;  /* 0x0000000000008b1d */ /* 0x000fe20000010000 */
[----:B------:R-:W-:-:S13]  /*0730*/  ISETP.NE.AND P0, PT, R0, 0x1, PT ;  /* 0x000000010000780c */ /* 0x000fda0003f05270 */
[----:B0-----:R-:W-:Y:S05]  /*0740*/  @P0 BRA `(.L_x_17) ;  /* 0xfffffffc00d80947 */ /* 0x001fea000383ffff */
[----:B------:R-:W-:Y:S05]  /*0750*/  EXIT ;  /* 0x000000000000794d */ /* 0x000fea0003800000 */
.L_x_18:
        /* <DEDUP_REMOVED lines=10> */
.L_x_74:


//--------------------- .text._Z10thom_sym_kPfS_S_i --------------------------
	.section	.text._Z10thom_sym_kPfS_S_i,"ax",@progbits
	.align	128
        .global         _Z10thom_sym_kPfS_S_i
        .type           _Z10thom_sym_kPfS_S_i,@function
        .size           _Z10thom_sym_kPfS_S_i,(.L_x_72 - _Z10thom_sym_kPfS_S_i)
        .other          _Z10thom_sym_kPfS_S_i,@"STO_CUDA_ENTRY STV_DEFAULT"
_Z10thom_sym_kPfS_S_i:
.text._Z10thom_sym_kPfS_S_i:
[----:B------:R-:W-:Y:S01]  /*0000*/  LDC R1, c[0x0][0x37c] ;  /* 0x0000df00ff017b82 */ /* 0x000fe20000000800 */
[----:B------:R-:W0:Y:S07]  /*0010*/  S2R R6, SR_TID.X ;  /* 0x0000000000067919 */ /* 0x000e2e0000002100 */
[----:B------:R-:W0:Y:S01]  /*0020*/  S2UR UR4, SR_CTAID.X ;  /* 0x00000000000479c3 */ /* 0x000e220000002500 */
[----:B------:R-:W1:Y:S01]  /*0030*/  LDCU UR5, c[0x0][0x398] ;  /* 0x00007300ff0577ac */ /* 0x000e620008000800 */
[----:B------:R-:W2:Y:S06]  /*0040*/  LDCU.64 UR10, c[0x0][0x358] ;  /* 0x00006b00ff0a77ac */ /* 0x000eac0008000a00 */
[----:B------:R-:W0:Y:S08]  /*0050*/  LDC R3, c[0x0][0x360] ;  /* 0x0000d800ff037b82 */ /* 0x000e300000000800 */
[----:B------:R-:W3:Y:S08]  /*0060*/  LDC.64 R4, c[0x0][0x388] ;  /* 0x0000e200ff047b82 */ /* 0x000ef00000000a00 */
[----:B------:R-:W4:Y:S01]  /*0070*/  LDC.64 R10, c[0x0][0x380] ;  /* 0x0000e000ff0a7b82 */ /* 0x000f220000000a00 */
[----:B0-----:R-:W-:-:S04]  /*0080*/  IMAD R6, R3, UR4, R6 ;  /* 0x0000000403067c24 */ /* 0x001fc8000f8e0206 */
[----:B-1----:R-:W-:-:S04]  /*0090*/  IMAD R6, R6, UR5, RZ ;  /* 0x0000000506067c24 */ /* 0x002fc8000f8e02ff */
[----:B---3--:R-:W-:-:S05]  /*00a0*/  IMAD.WIDE R4, R6, 0x4, R4 ;  /* 0x0000000406047825 */ /* 0x008fca00078e0204 */
[----:B--2---:R0:W2:Y:S01]  /*00b0*/  LDG.E R2, desc[UR10][R4.64] ;  /* 0x0000000a04027981 */ /* 0x0040a2000c1e1900 */
[----:B----4-:R-:W-:-:S05]  /*00c0*/  IMAD.WIDE R10, R6, 0x4, R10 ;  /* 0x00000004060a7825 */ /* 0x010fca00078e020a */
[----:B------:R-:W3:Y:S01]  /*00d0*/  LDG.E R3, desc[UR10][R10.64+0x4] ;  /* 0x0000040a0a037981 */ /* 0x000ee2000c1e1900 */
[----:B------:R-:W1:Y:S01]  /*00e0*/  LDCU UR7, c[0x0][0x398] ;  /* 0x00007300ff0777ac */ /* 0x000e620008000800 */
[----:B------:R-:W-:Y:S01]  /*00f0*/  BSSY.RECONVERGENT B2, `(.L_x_19) ;  /* 0x000000e000027945 */ /* 0x000fe20003800200 */
[----:B0-----:R-:W-:Y:S01]  /*0100*/  SHF.R.S32.HI R5, RZ, 0x1f, R6 ;  /* 0x0000001fff057819 */ /* 0x001fe20000011406 */
[----:B--2---:R-:W0:Y:S08]  /*0110*/  MUFU.RCP R7, R2 ;  /* 0x0000000200077308 */ /* 0x004e300000001000 */
[----:B---3--:R-:W2:Y:S01]  /*0120*/  FCHK P0, R3, R2 ;  /* 0x0000000203007302 */ /* 0x008ea20000000000 */
[----:B0-----:R-:W-:-:S04]  /*0130*/  FFMA R0, -R2, R7, 1 ;  /* 0x3f80000002007423 */ /* 0x001fc80000000107 */
[----:B------:R-:W-:-:S04]  /*0140*/  FFMA R0, R7, R0, R7 ;  /* 0x0000000007007223 */ /* 0x000fc80000000007 */
[----:B------:R-:W-:-:S04]  /*0150*/  FFMA R7, R3, R0, RZ ;  /* 0x0000000003077223 */ /* 0x000fc800000000ff */
[----:B------:R-:W-:-:S04]  /*0160*/  FFMA R8, -R2, R7, R3 ;  /* 0x0000000702087223 */ /* 0x000fc80000000103 */
[----:B------:R-:W-:Y:S01]  /*0170*/  FFMA R7, R0, R8, R7 ;  /* 0x0000000800077223 */ /* 0x000fe20000000007 */
[----:B-12---:R-:W-:Y:S06]  /*0180*/  @!P0 BRA `(.L_x_20) ;  /* 0x0000000000108947 */ /* 0x006fec0003800000 */
[----:B------:R-:W-:Y:S02]  /*0190*/  MOV R0, R2 ;  /* 0x0000000200007202 */ /* 0x000fe40000000f00 */
[----:B------:R-:W-:-:S07]  /*01a0*/  MOV R22, 0x1c0 ;  /* 0x000001c000167802 */ /* 0x000fce0000000f00 */
[----:B------:R-:W-:Y:S05]  /*01b0*/  CALL.REL.NOINC `($__internal_1_$__cuda_sm3x_div_rn_noftz_f32_slowpath) ;  /* 0x0000001c00b87944 */ /* 0x000fea0003c00000 */
[----:B------:R-:W-:-:S07]  /*01c0*/  MOV R7, R0 ;  /* 0x0000000000077202 */ /* 0x000fce0000000f00 */
.L_x_20:
[----:B------:R-:W-:Y:S05]  /*01d0*/  BSYNC.RECONVERGENT B2 ;  /* 0x0000000000027941 */ /* 0x000fea0003800200 */
.L_x_19:
[----:B------:R-:W0:Y:S02]  /*01e0*/  LDC.64 R8, c[0x4][0x8] ;  /* 0x01000200ff087b82 */ /* 0x000e240000000a00 */
[----:B0-----:R-:W-:-:S05]  /*01f0*/  IMAD.WIDE R8, R6, 0x4, R8 ;  /* 0x0000000406087825 */ /* 0x001fca00078e0208 */
[----:B------:R0:W-:Y:S04]  /*0200*/  STG.E desc[UR10][R8.64+0x4], R7 ;  /* 0x0000040708007986 */ /* 0x0001e8000c10190a */
[----:B------:R-:W2:Y:S01]  /*0210*/  LDG.E R3, desc[UR10][R10.64+0x4] ;  /* 0x0000040a0a037981 */ /* 0x000ea2000c1e1900 */
[----:B------:R-:W1:Y:S01]  /*0220*/  MUFU.RCP R13, R2 ;  /* 0x00000002000d7308 */ /* 0x000e620000001000 */
[----:B------:R-:W-:Y:S01]  /*0230*/  BSSY.RECONVERGENT B2, `(.L_x_21) ;  /* 0x000000b000027945 */ /* 0x000fe20003800200 */
[----:B-1----:R-:W-:-:S04]  /*0240*/  FFMA R0, -R2, R13, 1 ;  /* 0x3f80000002007423 */ /* 0x002fc8000000010d */
[----:B------:R-:W-:Y:S02]  /*0250*/  FFMA R0, R13, R0, R13 ;  /* 0x000000000d007223 */ /* 0x000fe4000000000d */
[----:B--2---:R-:W1:Y:S02]  /*0260*/  FCHK P0, R3, R2 ;  /* 0x0000000203007302 */ /* 0x004e640000000000 */
[----:B------:R-:W-:-:S04]  /*0270*/  FFMA R13, R0, R3, RZ ;  /* 0x00000003000d7223 */ /* 0x000fc800000000ff */
[----:B------:R-:W-:-:S04]  /*0280*/  FFMA R4, -R2, R13, R3 ;  /* 0x0000000d02047223 */ /* 0x000fc80000000103 */
[----:B------:R-:W-:Y:S01]  /*0290*/  FFMA R0, R0, R4, R13 ;  /* 0x0000000400007223 */ /* 0x000fe2000000000d */
[----:B01----:R-:W-:Y:S06]  /*02a0*/  @!P0 BRA `(.L_x_22) ;  /* 0x00000000000c8947 */ /* 0x003fec0003800000 */
[----:B------:R-:W-:Y:S02]  /*02b0*/  MOV R0, R2 ;  /* 0x0000000200007202 */ /* 0x000fe40000000f00 */
[----:B------:R-:W-:-:S07]  /*02c0*/  MOV R22, 0x2e0 ;  /* 0x000002e000167802 */ /* 0x000fce0000000f00 */
[----:B------:R-:W-:Y:S05]  /*02d0*/  CALL.REL.NOINC `($__internal_1_$__cuda_sm3x_div_rn_noftz_f32_slowpath) ;  /* 0x0000001c00707944 */ /* 0x000fea0003c00000 */
.L_x_22:
[----:B------:R-:W-:Y:S05]  /*02e0*/  BSYNC.RECONVERGENT B2 ;  /* 0x0000000000027941 */ /* 0x000fea0003800200 */
.L_x_21:
[----:B------:R-:W0:Y:S01]  /*02f0*/  LDCU UR5, c[0x0][0x398] ;  /* 0x00007300ff0577ac */ /* 0x000e220008000800 */
[----:B------:R-:W1:Y:S01]  /*0300*/  LDC.64 R10, c[0x0][0x390] ;  /* 0x0000e400ff0a7b82 */ /* 0x000e620000000a00 */
[----:B0-----:R-:W-:-:S06]  /*0310*/  UISETP.GE.AND UP0, UPT, UR5, 0x2, UPT ;  /* 0x000000020500788c */ /* 0x001fcc000bf06270 */
[----:B------:R-:W-:Y:S01]  /*0320*/  PLOP3.LUT P0, PT, PT, PT, UP0, 0x80, 0x8 ;  /* 0x000000000008781c */ /* 0x000fe20003f0f008 */
[----:B-1----:R-:W-:-:S05]  /*0330*/  IMAD.WIDE R10, R6, 0x4, R10 ;  /* 0x00000004060a7825 */ /* 0x002fca00078e020a */
[----:B------:R0:W-:Y:S07]  /*0340*/  STG.E desc[UR10][R10.64], R0 ;  /* 0x000000000a007986 */ /* 0x0001ee000c10190a */
[----:B------:R-:W-:Y:S05]  /*0350*/  @!P0 EXIT ;  /* 0x000000000000894d */ /* 0x000fea0003800000 */
[----:B------:R-:W-:Y:S02]  /*0360*/  UIADD3 UR8, UPT, UPT, UR5, -0x2, URZ ;  /* 0xfffffffe05087890 */ /* 0x000fe4000fffe0ff */
[----:B------:R-:W-:Y:S02]  /*0370*/  UIADD3 UR5, UPT, UPT, UR5, -0x1, URZ ;  /* 0xffffffff05057890 */ /* 0x000fe4000fffe0ff */
[----:B------:R-:W-:Y:S01]  /*0380*/  UISETP.GE.U32.AND UP0, UPT, UR8, 0x3, UPT ;  /* 0x000000030800788c */ /* 0x000fe2000bf06070 */
[----:B------:R-:W-:-:S08]  /*0390*/  UMOV UR4, 0x1 ;  /* 0x0000000100047882 */ /* 0x000fd00000000000 */
[----:B------:R-:W-:Y:S05]  /*03a0*/  BRA.U !UP0, `(.L_x_23) ;  /* 0x0000000908f07547 */ /* 0x000fea000b800000 */
[----:B------:R-:W1:Y:S01]  /*03b0*/  LDCU.128 UR12, c[0x0][0x380] ;  /* 0x00007000ff0c77ac */ /* 0x000e620008000c00 */
[C---:B0-----:R-:W-:Y:S02]  /*03c0*/  SHF.L.U32 R0, R6.reuse, 0x2, RZ ;  /* 0x0000000206007819 */ /* 0x041fe400000006ff */
[----:B------:R-:W-:Y:S01]  /*03d0*/  SHF.L.U64.HI R13, R6, 0x2, R5 ;  /* 0x00000002060d7819 */ /* 0x000fe20000010205 */
[----:B------:R-:W0:Y:S01]  /*03e0*/  LDCU.64 UR16, c[0x4][0x8] ;  /* 0x01000100ff1077ac */ /* 0x000e220008000a00 */
[----:B------:R-:W2:Y:S01]  /*03f0*/  LDCU.64 UR18, c[0x0][0x390] ;  /* 0x00007200ff1277ac */ /* 0x000ea20008000a00 */
[----:B------:R-:W-:-:S04]  /*0400*/  ULOP3.LUT UR4, UR5, 0xfffffffc, URZ, 0xc0, !UPT ;  /* 0xfffffffc05047892 */ /* 0x000fc8000f8ec0ff */
[----:B------:R-:W-:Y:S01]  /*0410*/  UIADD3 UR6, UPT, UPT, -UR4, URZ, URZ ;  /* 0x000000ff04067290 */ /* 0x000fe2000fffe1ff */
[C---:B-1----:R-:W-:Y:S02]  /*0420*/  IADD3 R18, P5, PT, R0.reuse, UR12, RZ ;  /* 0x0000000c00127c10 */ /* 0x042fe4000ffbe0ff */
[----:B------:R-:W-:Y:S01]  /*0430*/  UMOV UR4, URZ ;  /* 0x000000ff00047c82 */ /* 0x000fe20008000000 */
[C---:B------:R-:W-:Y:S02]  /*0440*/  IADD3 R16, P4, PT, R0.reuse, UR14, RZ ;  /* 0x0000000e00107c10 */ /* 0x040fe4000ff9e0ff */
[----:B0-----:R-:W-:Y:S02]  /*0450*/  IADD3 R14, P2, PT, R0, UR16, RZ ;  /* 0x00000010000e7c10 */ /* 0x001fe4000ff5e0ff */
[----:B------:R-:W-:Y:S02]  /*0460*/  IADD3 R18, P6, PT, R18, 0x14, RZ ;  /* 0x0000001412127810 */ /* 0x000fe40007fde0ff */
[----:B--2---:R-:W-:-:S02]  /*0470*/  IADD3 R0, P0, PT, R0, UR18, RZ ;  /* 0x0000001200007c10 */ /* 0x004fc4000ff1e0ff */
[----:B------:R-:W-:Y:S02]  /*0480*/  IADD3 R16, P3, PT, R16, 0x10, RZ ;  /* 0x0000001010107810 */ /* 0x000fe40007f7e0ff */
[----:B------:R-:W-:Y:S02]  /*0490*/  IADD3 R14, P1, PT, R14, 0xc, RZ ;  /* 0x0000000c0e0e7810 */ /* 0x000fe40007f3e0ff */
[--C-:B------:R-:W-:Y:S02]  /*04a0*/  IADD3.X R19, PT, PT, RZ, UR13, R13.reuse, P6, P5 ;  /* 0x0000000dff137c10 */ /* 0x100fe4000b7ea40d */
[----:B------:R-:W-:Y:S02]  /*04b0*/  IADD3 R0, P5, PT, R0, 0x8, RZ ;  /* 0x0000000800007810 */ /* 0x000fe40007fbe0ff */
[--C-:B------:R-:W-:Y:S02]  /*04c0*/  IADD3.X R17, PT, PT, RZ, UR15, R13.reuse, P3, P4 ;  /* 0x0000000fff117c10 */ /* 0x100fe40009fe840d */
[----:B------:R-:W-:-:S02]  /*04d0*/  IADD3.X R15, PT, PT, RZ, UR17, R13, P1, P2 ;  /* 0x00000011ff0f7c10 */ /* 0x000fc40008fe440d */
[----:B------:R-:W-:-:S07]  /*04e0*/  IADD3.X R13, PT, PT, RZ, UR19, R13, P5, P0 ;  /* 0x00000013ff0d7c10 */ /* 0x000fce000afe040d */
.L_x_40:
[----:B------:R-:W2:Y:S04]  /*04f0*/  LDG.E R3, desc[UR10][R18.64+-0xc] ;  /* 0xfffff40a12037981 */ /* 0x000ea8000c1e1900 */
[----:B------:R-:W2:Y:S04]  /*0500*/  LDG.E R4, desc[UR10][R16.64+-0xc] ;  /* 0xfffff40a10047981 */ /* 0x000ea8000c1e1900 */
[----:B------:R-:W2:Y:S01]  /*0510*/  LDG.E R2, desc[UR10][R14.64+-0x8] ;  /* 0xfffff80a0e027981 */ /* 0x000ea2000c1e1900 */
[----:B------:R-:W-:Y:S01]  /*0520*/  BSSY.RECONVERGENT B2, `(.L_x_24) ;  /* 0x000000f000027945 */ /* 0x000fe20003800200 */
[----:B--2---:R-:W-:-:S04]  /*0530*/  FFMA R20, -R3, R2, R4 ;  /* 0x0000000203147223 */ /* 0x004fc80000000104 */
[----:B------:R-:W0:Y:S08]  /*0540*/  MUFU.RCP R4, R20 ;  /* 0x0000001400047308 */ /* 0x000e300000001000 */
[----:B------:R-:W1:Y:S01]  /*0550*/  FCHK P0, R3, R20 ;  /* 0x0000001403007302 */ /* 0x000e620000000000 */
[----:B0-----:R-:W-:-:S04]  /*0560*/  FFMA R7, -R20, R4, 1 ;  /* 0x3f80000014077423 */ /* 0x001fc80000000104 */
[----:B------:R-:W-:-:S04]  /*0570*/  FFMA R4, R4, R7, R4 ;  /* 0x0000000704047223 */ /* 0x000fc80000000004 */
[----:B------:R-:W-:-:S04]  /*0580*/  FFMA R7, R3, R4, RZ ;  /* 0x0000000403077223 */ /* 0x000fc800000000ff */
[----:B------:R-:W-:-:S04]  /*0590*/  FFMA R12, -R20, R7, R3 ;  /* 0x00000007140c7223 */ /* 0x000fc80000000103 */
[----:B------:R-:W-:Y:S01]  /*05a0*/  FFMA R7, R4, R12, R7 ;  /* 0x0000000c04077223 */ /* 0x000fe20000000007 */
[----:B------:R-:W-:Y:S01]  /*05b0*/  MOV R12, R0 ;  /* 0x00000000000c7202 */ /* 0x000fe20000000f00 */
[----:B-1----:R-:W-:Y:S06]  /*05c0*/  @!P0 BRA `(.L_x_25) ;  /* 0x0000000000108947 */ /* 0x002fec0003800000 */
[----:B------:R-:W-:Y:S02]  /*05d0*/  MOV R0, R20 ;  /* 0x0000001400007202 */ /* 0x000fe40000000f00 */
[----:B------:R-:W-:-:S07]  /*05e0*/  MOV R22, 0x600 ;  /* 0x0000060000167802 */ /* 0x000fce0000000f00 */
[----:B------:R-:W-:Y:S05]  /*05f0*/  CALL.REL.NOINC `($__internal_1_$__cuda_sm3x_div_rn_noftz_f32_slowpath) ;  /* 0x0000001800a87944 */ /* 0x000fea0003c00000 */
[----:B------:R-:W-:-:S07]  /*0600*/  IMAD.MOV.U32 R7, RZ, RZ, R0 ;  /* 0x000000ffff077224 */ /* 0x000fce00078e0000 */
.L_x_25:
[----:B------:R-:W-:Y:S05]  /*0610*/  BSYNC.RECONVERGENT B2 ;  /* 0x0000000000027941 */ /* 0x000fea0003800200 */
.L_x_24:
[----:B------:R0:W-:Y:S04]  /*0620*/  STG.E desc[UR10][R14.64+-0x4], R7 ;  /* 0xfffffc070e007986 */ /* 0x0001e8000c10190a */
[----:B------:R-:W2:Y:S04]  /*0630*/  LDG.E R0, desc[UR10][R18.64+-0xc] ;  /* 0xfffff40a12007981 */ /* 0x000ea8000c1e1900 */
[----:B------:R-:W2:Y:S04]  /*0640*/  LDG.E R21, desc[UR10][R16.64+-0xc] ;  /* 0xfffff40a10157981 */ /* 0x000ea8000c1e1900 */
[----:B------:R-:W3:Y:S04]  /*0650*/  LDG.E R3, desc[UR10][R12.64+-0x4] ;  /* 0xfffffc0a0c037981 */ /* 0x000ee8000c1e1900 */
[----:B------:R-:W3:Y:S01]  /*0660*/  LDG.E R4, desc[UR10][R12.64+-0x8] ;  /* 0xfffff80a0c047981 */ /* 0x000ee2000c1e1900 */
[----:B------:R-:W-:Y:S01]  /*0670*/  BSSY.RECONVERGENT B2, `(.L_x_26) ;  /* 0x000000e000027945 */ /* 0x000fe20003800200 */
[----:B--2---:R-:W-:-:S04]  /*0680*/  FFMA R20, R2, -R0, R21 ;  /* 0x8000000002147223 */ /* 0x004fc80000000015 */
[----:B------:R-:W1:Y:S01]  /*0690*/  MUFU.RCP R2, R20 ;  /* 0x0000001400027308 */ /* 0x000e620000001000 */
[----:B---3--:R-:W-:-:S07]  /*06a0*/  FFMA R3, -R0, R4, R3 ;  /* 0x0000000400037223 */ /* 0x008fce0000000103 */
[----:B------:R-:W2:Y:S01]  /*06b0*/  FCHK P0, R3, R20 ;  /* 0x0000001403007302 */ /* 0x000ea20000000000 */
[----:B-1----:R-:W-:-:S04]  /*06c0*/  FFMA R21, -R20, R2, 1 ;  /* 0x3f80000014157423 */ /* 0x002fc80000000102 */
[----:B------:R-:W-:-:S04]  /*06d0*/  FFMA R2, R2, R21, R2 ;  /* 0x0000001502027223 */ /* 0x000fc80000000002 */
[----:B0-----:R-:W-:-:S04]  /*06e0*/  FFMA R7, R3, R2, RZ ;  /* 0x0000000203077223 */ /* 0x001fc800000000ff */
[----:B------:R-:W-:-:S04]  /*06f0*/  FFMA R0, -R20, R7, R3 ;  /* 0x0000000714007223 */ /* 0x000fc80000000103 */
[----:B------:R-:W-:Y:S01]  /*0700*/  FFMA R0, R2, R0, R7 ;  /* 0x0000000002007223 */ /* 0x000fe20000000007 */
[----:B--2---:R-:W-:Y:S06]  /*0710*/  @!P0 BRA `(.L_x_27) ;  /* 0x00000000000c8947 */ /* 0x004fec0003800000 */
[----:B------:R-:W-:Y:S02]  /*0720*/  MOV R0, R20 ;  /* 0x0000001400007202 */ /* 0x000fe40000000f00 */
[----:B------:R-:W-:-:S07]  /*0730*/  MOV R22, 0x750 ;  /* 0x0000075000167802 */ /* 0x000fce0000000f00 */
[----:B------:R-:W-:Y:S05]  /*0740*/  CALL.REL.NOINC `($__internal_1_$__cuda_sm3x_div_rn_noftz_f32_slowpath) ;  /* 0x0000001800547944 */ /* 0x000fea0003c00000 */
.L_x_27:
[----:B------:R-:W-:Y:S05]  /*0750*/  BSYNC.RECONVERGENT B2 ;  /* 0x0000000000027941 */ /* 0x000fea0003800200 */
.L_x_26:
[----:B------:R0:W-:Y:S04]  /*0760*/  STG.E desc[UR10][R12.64+-0x4], R0 ;  /* 0xfffffc000c007986 */ /* 0x0001e8000c10190a */
[----:B------:R-:W2:Y:S04]  /*0770*/  LDG.E R3, desc[UR10][R18.64+-0x8] ;  /* 0xfffff80a12037981 */ /* 0x000ea8000c1e1900 */
[----:B------:R-:W2:Y:S04]  /*0780*/  LDG.E R4, desc[UR10][R16.64+-0x8] ;  /* 0xfffff80a10047981 */ /* 0x000ea8000c1e1900 */
[----:B------:R-:W2:Y:S01]  /*0790*/  LDG.E R2, desc[UR10][R14.64+-0x4] ;  /* 0xfffffc0a0e027981 */ /* 0x000ea2000c1e1900 */
[----:B------:R-:W-:Y:S01]  /*07a0*/  BSSY.RECONVERGENT B2, `(.L_x_28) ;  /* 0x000000d000027945 */ /* 0x000fe20003800200 */
[----:B--2---:R-:W-:-:S04]  /*07b0*/  FFMA R22, -R3, R2, R4 ;  /* 0x0000000203167223 */ /* 0x004fc80000000104 */
[----:B------:R-:W1:Y:S08]  /*07c0*/  MUFU.RCP R4, R22 ;  /* 0x0000001600047308 */ /* 0x000e700000001000 */
[----:B------:R-:W2:Y:S01]  /*07d0*/  FCHK P0, R3, R22 ;  /* 0x0000001603007302 */ /* 0x000ea20000000000 */
[----:B-1----:R-:W-:-:S04]  /*07e0*/  FFMA R7, -R22, R4, 1 ;  /* 0x3f80000016077423 */ /* 0x002fc80000000104 */
[----:B------:R-:W-:-:S04]  /*07f0*/  FFMA R4, R4, R7, R4 ;  /* 0x0000000704047223 */ /* 0x000fc80000000004 */
[----:B------:R-:W-:-:S04]  /*0800*/  FFMA R7, R3, R4, RZ ;  /* 0x0000000403077223 */ /* 0x000fc800000000ff */
[----:B------:R-:W-:-:S04]  /*0810*/  FFMA R20, -R22, R7, R3 ;  /* 0x0000000716147223 */ /* 0x000fc80000000103 */
[----:B0-----:R-:W-:Y:S01]  /*0820*/  FFMA R0, R4, R20, R7 ;  /* 0x0000001404007223 */ /* 0x001fe20000000007 */
[----:B--2---:R-:W-:Y:S06]  /*0830*/  @!P0 BRA `(.L_x_29) ;  /* 0x00000000000c8947 */ /* 0x004fec0003800000 */
[----:B------:R-:W-:Y:S02]  /*0840*/  MOV R0, R22 ;  /* 0x0000001600007202 */ /* 0x000fe40000000f00 */
[----:B------:R-:W-:-:S07]  /*0850*/  MOV R22, 0x870 ;  /* 0x0000087000167802 */ /* 0x000fce0000000f00 */
[----:B------:R-:W-:Y:S05]  /*0860*/  CALL.REL.NOINC `($__internal_1_$__cuda_sm3x_div_rn_noftz_f32_slowpath) ;  /* 0x00000018000c7944 */ /* 0x000fea0003c00000 */
.L_x_29:
[----:B------:R-:W-:Y:S05]  /*0870*/  BSYNC.RECONVERGENT B2 ;  /* 0x0000000000027941 */ /* 0x000fea0003800200 */
.L_x_28:
        /* <DEDUP_REMOVED lines=12> */
[----:B------:R-:W-:-:S04]  /*0940*/  FFMA R7, R3, R2, RZ ;  /* 0x0000000203077223 */ /* 0x000fc800000000ff */
[----:B0-----:R-:W-:-:S04]  /*0950*/  FFMA R0, -R20, R7, R3 ;  /* 0x0000000714007223 */ /* 0x001fc80000000103 */
[----:B------:R-:W-:Y:S01]  /*0960*/  FFMA R0, R2, R0, R7 ;  /* 0x0000000002007223 */ /* 0x000fe20000000007 */
[----:B--2---:R-:W-:Y:S06]  /*0970*/  @!P0 BRA `(.L_x_31) ;  /* 0x00000000000c8947 */ /* 0x004fec0003800000 */
[----:B------:R-:W-:Y:S02]  /*0980*/  MOV R0, R20 ;  /* 0x0000001400007202 */ /* 0x000fe40000000f00 */
[----:B------:R-:W-:-:S07]  /*0990*/  MOV R22, 0x9b0 ;  /* 0x000009b000167802 */ /* 0x000fce0000000f00 */
[----:B------:R-:W-:Y:S05]  /*09a0*/  CALL.REL.NOINC `($__internal_1_$__cuda_sm3x_div_rn_noftz_f32_slowpath) ;  /* 0x0000001400bc7944 */ /* 0x000fea0003c00000 */
.L_x_31:
[----:B------:R-:W-:Y:S05]  /*09b0*/  BSYNC.RECONVERGENT B2 ;  /* 0x0000000000027941 */ /* 0x000fea0003800200 */
.L_x_30:
        /* <DEDUP_REMOVED lines=17> */
.L_x_33:
[----:B------:R-:W-:Y:S05]  /*0ad0*/  BSYNC.RECONVERGENT B2 ;  /* 0x0000000000027941 */ /* 0x000fea0003800200 */
.L_x_32:
        /* <DEDUP_REMOVED lines=19> */
.L_x_35:
[----:B------:R-:W-:Y:S05]  /*0c10*/  BSYNC.RECONVERGENT B2 ;  /* 0x0000000000027941 */ /* 0x000fea0003800200 */
.L_x_34:
        /* <DEDUP_REMOVED lines=17> */
.L_x_37:
[----:B------:R-:W-:Y:S05]  /*0d30*/  BSYNC.RECONVERGENT B2 ;  /* 0x0000000000027941 */ /* 0x000fea0003800200 */
.L_x_36:
        /* <DEDUP_REMOVED lines=16> */
[----:B------:R-:W-:Y:S01]  /*0e40*/  IMAD.MOV.U32 R0, RZ, RZ, R20 ;  /* 0x000000ffff007224 */ /* 0x000fe200078e0014 */
[----:B------:R-:W-:-:S07]  /*0e50*/  MOV R22, 0xe70 ;  /* 0x00000e7000167802 */ /* 0x000fce0000000f00 */
[----:B------:R-:W-:Y:S05]  /*0e60*/  CALL.REL.NOINC `($__internal_1_$__cuda_sm3x_div_rn_noftz_f32_slowpath) ;  /* 0x00000010008c7944 */ /* 0x000fea0003c00000 */
[----:B------:R-:W-:-:S07]  /*0e70*/  MOV R7, R0 ;  /* 0x0000000000077202 */ /* 0x000fce0000000f00 */
.L_x_39:
[----:B------:R-:W-:Y:S05]  /*0e80*/  BSYNC.RECONVERGENT B2 ;  /* 0x0000000000027941 */ /* 0x000fea0003800200 */
.L_x_38:
[----:B------:R-:W-:Y:S01]  /*0e90*/  UIADD3 UR6, UPT, UPT, UR6, 0x4, URZ ;  /* 0x0000000406067890 */ /* 0x000fe2000fffe0ff */
[----:B------:R-:W-:Y:S01]  /*0ea0*/  IADD3 R18, P0, PT, R18, 0x10, RZ ;  /* 0x0000001012127810 */ /* 0x000fe20007f1e0ff */
[----:B------:R0:W-:Y:S01]  /*0eb0*/  STG.E desc[UR10][R12.64+0x8], R7 ;  /* 0x000008070c007986 */ /* 0x0001e2000c10190a */
[----:B------:R-:W-:Y:S01]  /*0ec0*/  IADD3 R16, P1, PT, R16, 0x10, RZ ;  /* 0x0000001010107810 */ /* 0x000fe20007f3e0ff */
[----:B------:R-:W-:Y:S01]  /*0ed0*/  UISETP.NE.AND UP0, UPT, UR6, URZ, UPT ;  /* 0x000000ff0600728c */ /* 0x000fe2000bf05270 */
[----:B------:R-:W-:Y:S01]  /*0ee0*/  IADD3 R14, P2, PT, R14, 0x10, RZ ;  /* 0x000000100e0e7810 */ /* 0x000fe20007f5e0ff */
[----:B------:R-:W-:Y:S01]  /*0ef0*/  UIADD3 UR4, UPT, UPT, UR4, 0x4, URZ ;  /* 0x0000000404047890 */ /* 0x000fe2000fffe0ff */
[----:B------:R-:W-:Y:S02]  /*0f00*/  IADD3 R0, P3, PT, R12, 0x10, RZ ;  /* 0x000000100c007810 */ /* 0x000fe40007f7e0ff */
[----:B------:R-:W-:Y:S02]  /*0f10*/  IADD3.X R19, PT, PT, RZ, R19, RZ, P0, !PT ;  /* 0x00000013ff137210 */ /* 0x000fe400007fe4ff */
[----:B------:R-:W-:-:S02]  /*0f20*/  IADD3.X R17, PT, PT, RZ, R17, RZ, P1, !PT ;  /* 0x00000011ff117210 */ /* 0x000fc40000ffe4ff */
[----:B------:R-:W-:Y:S02]  /*0f30*/  IADD3.X R15, PT, PT, RZ, R15, RZ, P2, !PT ;  /* 0x0000000fff0f7210 */ /* 0x000fe400017fe4ff */
[----:B0-----:R-:W-:Y:S01]  /*0f40*/  IADD3.X R13, PT, PT, RZ, R13, RZ, P3, !PT ;  /* 0x0000000dff0d7210 */ /* 0x001fe20001ffe4ff */
[----:B------:R-:W-:Y:S06]  /*0f50*/  BRA.U UP0, `(.L_x_40) ;  /* 0xfffffff500647547 */ /* 0x000fec000b83ffff */
[----:B------:R-:W-:-:S12]  /*0f60*/  UIADD3 UR4, UPT, UPT, UR4, 0x1, URZ ;  /* 0x0000000104047890 */ /* 0x000fd8000fffe0ff */
.L_x_23:
[----:B------:R-:W-:-:S09]  /*0f70*/  ULOP3.LUT UP0, UR6, UR5, 0x3, URZ, 0xc0, !UPT ;  /* 0x0000000305067892 */ /* 0x000fd2000f80c0ff */
[----:B------:R-:W-:Y:S05]  /*0f80*/  BRA.U !UP0, `(.L_x_41) ;  /* 0x0000000908647547 */ /* 0x000fea000b800000 */
[----:B------:R-:W1:Y:S01]  /*0f90*/  LDCU.64 UR12, c[0x0][0x388] ;  /* 0x00007100ff0c77ac */ /* 0x000e620008000a00 */
[C---:B------:R-:W-:Y:S02]  /*0fa0*/  SHF.L.U32 R4, R6.reuse, 0x2, RZ ;  /* 0x0000000206047819 */ /* 0x040fe400000006ff */
[----:B------:R-:W-:Y:S01]  /*0fb0*/  SHF.L.U64.HI R2, R6, 0x2, R5 ;  /* 0x0000000206027819 */ /* 0x000fe20000010205 */
[----:B------:R-:W-:Y:S01]  /*0fc0*/  UISETP.NE.AND UP0, UPT, UR6, 0x1, UPT ;  /* 0x000000010600788c */ /* 0x000fe2000bf05270 */
[----:B-1----:R-:W-:-:S04]  /*0fd0*/  IADD3 R12, P0, PT, R4, UR12, RZ ;  /* 0x0000000c040c7c10 */ /* 0x002fc8000ff1e0ff */
[----:B------:R-:W-:-:S04]  /*0fe0*/  IADD3.X R13, PT, PT, R2, UR13, RZ, P0, !PT ;  /* 0x0000000d020d7c10 */ /* 0x000fc800087fe4ff */
[----:B------:R-:W-:Y:S05]  /*0ff0*/  BRA.U !UP0, `(.L_x_42) ;  /* 0x0000000508787547 */ /* 0x000fea000b800000 */
[----:B------:R-:W1:Y:S01]  /*1000*/  LDCU.64 UR12, c[0x0][0x380] ;  /* 0x00007000ff0c77ac */ /* 0x000e620008000a00 */
[----:B------:R-:W-:Y:S01]  /*1010*/  MOV R17, UR4 ;  /* 0x0000000400117c02 */ /* 0x000fe20008000f00 */
[----:B------:R-:W-:Y:S01]  /*1020*/  IMAD.U32 R15, RZ, RZ, UR4 ;  /* 0x00000004ff0f7e24 */ /* 0x000fe2000f8e00ff */
[----:B------:R-:W-:-:S03]  /*1030*/  MOV R3, UR4 ;  /* 0x0000000400037c02 */ /* 0x000fc60008000f00 */
[----:B------:R-:W-:-:S04]  /*1040*/  IMAD.WIDE R14, R15, 0x4, R12 ;  /* 0x000000040f0e7825 */ /* 0x000fc800078e020c */
[----:B------:R-:W-:Y:S01]  /*1050*/  IMAD.WIDE R16, R17, 0x4, R8 ;  /* 0x0000000411107825 */ /* 0x000fe200078e0208 */
[----:B0-----:R-:W2:Y:S04]  /*1060*/  LDG.E R0, desc[UR10][R14.64] ;  /* 0x0000000a0e007981 */ /* 0x001ea8000c1e1900 */
[----:B------:R-:W2:Y:S01]  /*1070*/  LDG.E R20, desc[UR10][R16.64] ;  /* 0x0000000a10147981 */ /* 0x000ea2000c1e1900 */
[----:B-1----:R-:W-:-:S04]  /*1080*/  IADD3 R18, P0, PT, R4, UR12, RZ ;  /* 0x0000000c04127c10 */ /* 0x002fc8000ff1e0ff */
[----:B------:R-:W-:-:S03]  /*1090*/  IADD3.X R19, PT, PT, R2, UR13, RZ, P0, !PT ;  /* 0x0000000d02137c10 */ /* 0x000fc600087fe4ff */
[----:B------:R-:W-:-:S05]  /*10a0*/  IMAD.WIDE R18, R3, 0x4, R18 ;  /* 0x0000000403127825 */ /* 0x000fca00078e0212 */
[----:B------:R-:W2:Y:S01]  /*10b0*/  LDG.E R3, desc[UR10][R18.64+0x4] ;  /* 0x0000040a12037981 */ /* 0x000ea2000c1e1900 */
[----:B------:R-:W-:Y:S01]  /*10c0*/  USHF.R.S32.HI UR9, URZ, 0x1f, UR4 ;  /* 0x0000001fff097899 */ /* 0x000fe20008011404 */
        /* <DEDUP_REMOVED lines=10> */
[----:B------:R-:W-:Y:S02]  /*1170*/  MOV R0, R22 ;  /* 0x0000001600007202 */ /* 0x000fe40000000f00 */
[----:B------:R-:W-:-:S07]  /*1180*/  MOV R22, 0x11a0 ;  /* 0x000011a000167802 */ /* 0x000fce0000000f00 */
[----:B------:R-:W-:Y:S05]  /*1190*/  CALL.REL.NOINC `($__internal_1_$__cuda_sm3x_div_rn_noftz_f32_slowpath) ;  /* 0x0000000c00c07944 */ /* 0x000fea0003c00000 */
.L_x_44:
[----:B------:R-:W-:Y:S05]  /*11a0*/  BSYNC.RECONVERGENT B2 ;  /* 0x0000000000027941 */ /* 0x000fea0003800200 */
.L_x_43:
[----:B------:R0:W-:Y:S04]  /*11b0*/  STG.E desc[UR10][R16.64+0x4], R0 ;  /* 0x0000040010007986 */ /* 0x0001e8000c10190a */
[----:B------:R1:W2:Y:S04]  /*11c0*/  LDG.E R22, desc[UR10][R18.64+0x4] ;  /* 0x0000040a12167981 */ /* 0x0002a8000c1e1900 */
[----:B------:R-:W2:Y:S01]  /*11d0*/  LDG.E R21, desc[UR10][R14.64] ;  /* 0x0000000a0e157981 */ /* 0x000ea2000c1e1900 */
[----:B------:R-:W-:-:S05]  /*11e0*/  MOV R3, UR4 ;  /* 0x0000000400037c02 */ /* 0x000fca0008000f00 */
[----:B-1----:R-:W-:-:S05]  /*11f0*/  IMAD.WIDE R18, R3, 0x4, R10 ;  /* 0x0000000403127825 */ /* 0x002fca00078e020a */
        /* <DEDUP_REMOVED lines=16> */
.L_x_46:
[----:B------:R-:W-:Y:S05]  /*1300*/  BSYNC.RECONVERGENT B2 ;  /* 0x0000000000027941 */ /* 0x000fea0003800200 */
.L_x_45:
[----:B------:R-:W0:Y:S01]  /*1310*/  LDCU.64 UR12, c[0x0][0x380] ;  /* 0x00007000ff0c77ac */ /* 0x000e220008000a00 */
[----:B------:R-:W-:Y:S01]  /*1320*/  IADD3 R3, P0, PT, R6, UR4, RZ ;  /* 0x0000000406037c10 */ /* 0x000fe2000ff1e0ff */
[----:B------:R1:W-:Y:S03]  /*1330*/  STG.E desc[UR10][R18.64], R0 ;  /* 0x0000000012007986 */ /* 0x0003e6000c10190a */
[----:B------:R-:W-:Y:S01]  /*1340*/  IADD3.X R22, PT, PT, R5, UR9, RZ, P0, !PT ;  /* 0x0000000905167c10 */ /* 0x000fe200087fe4ff */
[----:B------:R-:W2:Y:S01]  /*1350*/  LDG.E R23, desc[UR10][R16.64+0x4] ;  /* 0x0000040a10177981 */ /* 0x000ea2000c1e1900 */
[----:B0-----:R-:W-:-:S04]  /*1360*/  LEA R20, P0, R3, UR12, 0x2 ;  /* 0x0000000c03147c11 */ /* 0x001fc8000f8010ff */
[----:B------:R-:W-:Y:S02]  /*1370*/  LEA.HI.X R21, R3, UR13, R22, 0x2, P0 ;  /* 0x0000000d03157c11 */ /* 0x000fe400080f1416 */
[----:B------:R-:W2:Y:S04]  /*1380*/  LDG.E R22, desc[UR10][R14.64+0x4] ;  /* 0x0000040a0e167981 */ /* 0x000ea8000c1e1900 */
[----:B------:R-:W2:Y:S01]  /*1390*/  LDG.E R3, desc[UR10][R20.64+0x8] ;  /* 0x0000080a14037981 */ /* 0x000ea2000c1e1900 */
[----:B------:R-:W-:Y:S01]  /*13a0*/  BSSY.RECONVERGENT B2, `(.L_x_47) ;  /* 0x000000d000027945 */ /* 0x000fe20003800200 */
[----:B--2---:R-:W-:-:S04]  /*13b0*/  FFMA R26, -R3, R23, R22 ;  /* 0x00000017031a7223 */ /* 0x004fc80000000116 */
[----:B------:R-:W0:Y:S08]  /*13c0*/  MUFU.RCP R7, R26 ;  /* 0x0000001a00077308 */ /* 0x000e300000001000 */
[----:B------:R-:W2:Y:S01]  /*13d0*/  FCHK P0, R3, R26 ;  /* 0x0000001a03007302 */ /* 0x000ea20000000000 */
[----:B0-----:R-:W-:-:S04]  /*13e0*/  FFMA R22, -R26, R7, 1 ;  /* 0x3f8000001a167423 */ /* 0x001fc80000000107 */
[----:B------:R-:W-:-:S04]  /*13f0*/  FFMA R22, R7, R22, R7 ;  /* 0x0000001607167223 */ /* 0x000fc80000000007 */
[----:B------:R-:W-:-:S04]  /*1400*/  FFMA R7, R3, R22, RZ ;  /* 0x0000001603077223 */ /* 0x000fc800000000ff */
[----:B------:R-:W-:-:S04]  /*1410*/  FFMA R24, -R26, R7, R3 ;  /* 0x000000071a187223 */ /* 0x000fc80000000103 */
[----:B-1----:R-:W-:Y:S01]  /*1420*/  FFMA R0, R22, R24, R7 ;  /* 0x0000001816007223 */ /* 0x002fe20000000007 */
[----:B--2---:R-:W-:Y:S06]  /*1430*/  @!P0 BRA `(.L_x_48) ;  /* 0x00000000000c8947 */ /* 0x004fec0003800000 */
[----:B------:R-:W-:Y:S02]  /*1440*/  MOV R0, R26 ;  /* 0x0000001a00007202 */ /* 0x000fe40000000f00 */
[----:B------:R-:W-:-:S07]  /*1450*/  MOV R22, 0x1470 ;  /* 0x0000147000167802 */ /* 0x000fce0000000f00 */
[----:B------:R-:W-:Y:S05]  /*1460*/  CALL.REL.NOINC `($__internal_1_$__cuda_sm3x_div_rn_noftz_f32_slowpath) ;  /* 0x0000000c000c7944 */ /* 0x000fea0003c00000 */
.L_x_48:
[----:B------:R-:W-:Y:S05]  /*1470*/  BSYNC.RECONVERGENT B2 ;  /* 0x0000000000027941 */ /* 0x000fea0003800200 */
.L_x_47:
        /* <DEDUP_REMOVED lines=19> */
.L_x_50:
[----:B------:R-:W-:Y:S05]  /*15b0*/  BSYNC.RECONVERGENT B2 ;  /* 0x0000000000027941 */ /* 0x000fea0003800200 */
.L_x_49:
[----:B------:R1:W-:Y:S01]  /*15c0*/  STG.E desc[UR10][R18.64+0x4], R0 ;  /* 0x0000040012007986 */ /* 0x0003e2000c10190a */
[----:B------:R-:W-:-:S12]  /*15d0*/  UIADD3 UR4, UPT, UPT, UR4, 0x2, URZ ;  /* 0x0000000204047890 */ /* 0x000fd8000fffe0ff */
.L_x_42:
[----:B------:R-:W-:-:S04]  /*15e0*/  ULOP3.LUT UR9, UR5, 0x1, URZ, 0xc0, !UPT ;  /* 0x0000000105097892 */ /* 0x000fc8000f8ec0ff */
[----:B------:R-:W-:-:S09]  /*15f0*/  UISETP.NE.U32.AND UP0, UPT, UR9, 0x1, UPT ;  /* 0x000000010900788c */ /* 0x000fd2000bf05070 */
[----:B------:R-:W-:Y:S05]  /*1600*/  BRA.U UP0, `(.L_x_41) ;  /* 0x0000000100c47547 */ /* 0x000fea000b800000 */
[----:B------:R-:W2:Y:S01]  /*1610*/  LDCU.64 UR12, c[0x0][0x380] ;  /* 0x00007000ff0c77ac */ /* 0x000ea20008000a00 */
[----:B------:R-:W-:Y:S02]  /*1620*/  MOV R15, UR4 ;  /* 0x00000004000f7c02 */ /* 0x000fe40008000f00 */
[----:B------:R-:W-:Y:S02]  /*1630*/  MOV R7, UR4 ;  /* 0x0000000400077c02 */ /* 0x000fe40008000f00 */
[----:B------:R-:W-:Y:S01]  /*1640*/  MOV R3, UR4 ;  /* 0x0000000400037c02 */ /* 0x000fe20008000f00 */
[----:B------:R-:W-:-:S04]  /*1650*/  IMAD.WIDE R14, R15, 0x4, R12 ;  /* 0x000000040f0e7825 */ /* 0x000fc800078e020c */
[----:B------:R-:W-:Y:S01]  /*1660*/  IMAD.WIDE R12, R7, 0x4, R8 ;  /* 0x00000004070c7825 */ /* 0x000fe200078e0208 */
[----:B01----:R-:W3:Y:S01]  /*1670*/  LDG.E R0, desc[UR10][R14.64] ;  /* 0x0000000a0e007981 */ /* 0x003ee2000c1e1900 */
[----:B--2---:R-:W-:-:S04]  /*1680*/  IADD3 R16, P0, PT, R4, UR12, RZ ;  /* 0x0000000c04107c10 */ /* 0x004fc8000ff1e0ff */
[----:B------:R-:W-:Y:S02]  /*1690*/  IADD3.X R17, PT, PT, R2, UR13, RZ, P0, !PT ;  /* 0x0000000d02117c10 */ /* 0x000fe400087fe4ff */
[----:B------:R-:W3:Y:S01]  /*16a0*/  LDG.E R2, desc[UR10][R12.64] ;  /* 0x0000000a0c027981 */ /* 0x000ee2000c1e1900 */
[----:B------:R-:W-:-:S05]  /*16b0*/  IMAD.WIDE R16, R3, 0x4, R16 ;  /* 0x0000000403107825 */ /* 0x000fca00078e0210 */
[----:B------:R-:W3:Y:S01]  /*16c0*/  LDG.E R3, desc[UR10][R16.64+0x4] ;  /* 0x0000040a10037981 */ /* 0x000ee2000c1e1900 */
[----:B------:R-:W-:Y:S01]  /*16d0*/  BSSY.RECONVERGENT B2, `(.L_x_51) ;  /* 0x000000d000027945 */ /* 0x000fe20003800200 */
[----:B---3--:R-:W-:-:S04]  /*16e0*/  FFMA R18, -R3, R2, R0 ;  /* 0x0000000203127223 */ /* 0x008fc80000000100 */
        /* <DEDUP_REMOVED lines=11> */
.L_x_52:
[----:B------:R-:W-:Y:S05]  /*17a0*/  BSYNC.RECONVERGENT B2 ;  /* 0x0000000000027941 */ /* 0x000fea0003800200 */
.L_x_51:
[----:B------:R0:W-:Y:S04]  /*17b0*/  STG.E desc[UR10][R12.64+0x4], R0 ;  /* 0x000004000c007986 */ /* 0x0001e8000c10190a */
[----:B------:R-:W2:Y:S04]  /*17c0*/  LDG.E R16, desc[UR10][R16.64+0x4] ;  /* 0x0000040a10107981 */ /* 0x000ea8000c1e1900 */
[----:B------:R-:W2:Y:S01]  /*17d0*/  LDG.E R15, desc[UR10][R14.64] ;  /* 0x0000000a0e0f7981 */ /* 0x000ea2000c1e1900 */
[----:B------:R-:W-:-:S05]  /*17e0*/  MOV R19, UR4 ;  /* 0x0000000400137c02 */ /* 0x000fca0008000f00 */
[----:B------:R-:W-:-:S05]  /*17f0*/  IMAD.WIDE R18, R19, 0x4, R10 ;  /* 0x0000000413127825 */ /* 0x000fca00078e020a */
        /* <DEDUP_REMOVED lines=16> */
.L_x_54:
[----:B------:R-:W-:Y:S05]  /*1900*/  BSYNC.RECONVERGENT B2 ;  /* 0x0000000000027941 */ /* 0x000fea0003800200 */
.L_x_53:
[----:B------:R2:W-:Y:S02]  /*1910*/  STG.E desc[UR10][R18.64], R0 ;  /* 0x0000000012007986 */ /* 0x0005e4000c10190a */
.L_x_41:
[----:B------:R-:W-:Y:S02]  /*1920*/  UISETP.GE.U32.AND UP0, UPT, UR8, 0x7, UPT ;  /* 0x000000070800788c */ /* 0x000fe4000bf06070 */
[----:B------:R-:W-:-:S07]  /*1930*/  ULOP3.LUT UR9, UR5, 0x7, URZ, 0xc0, !UPT ;  /* 0x0000000705097892 */ /* 0x000fce000f8ec0ff */
[----:B------:R-:W-:Y:S05]  /*1940*/  BRA.U !UP0, `(.L_x_55) ;  /* 0x0000000108d47547 */ /* 0x000fea000b800000 */
[----:B------:R-:W3:Y:S01]  /*1950*/  LDCU.64 UR12, c[0x0][0x390] ;  /* 0x00007200ff0c77ac */ /* 0x000ee20008000a00 */
[C---:B------:R-:W-:Y:S01]  /*1960*/  IMAD.SHL.U32 R12, R6.reuse, 0x4, RZ ;  /* 0x00000004060c7824 */ /* 0x040fe200078e00ff */
[----:B012---:R-:W-:Y:S01]  /*1970*/  SHF.L.U64.HI R0, R6, 0x2, R5 ;  /* 0x0000000206007819 */ /* 0x007fe20000010205 */
[----:B------:R-:W0:Y:S01]  /*1980*/  LDCU.64 UR14, c[0x4][0x8] ;  /* 0x01000100ff0e77ac */ /* 0x000e220008000a00 */
[----:B------:R-:W-:-:S04]  /*1990*/  ULOP3.LUT UR4, UR5, 0xfffffff8, URZ, 0xc0, !UPT ;  /* 0xfffffff805047892 */ /* 0x000fc8000f8ec0ff */
[----:B------:R-:W-:Y:S01]  /*19a0*/  UIADD3 UR4, UPT, UPT, -UR4, URZ, URZ ;  /* 0x000000ff04047290 */ /* 0x000fe2000fffe1ff */
[C---:B---3--:R-:W-:Y:S02]  /*19b0*/  IADD3 R2, P0, PT, R12.reuse, UR12, RZ ;  /* 0x0000000c0c027c10 */ /* 0x048fe4000ff1e0ff */
[----:B0-----:R-:W-:Y:S02]  /*19c0*/  IADD3 R12, P1, PT, R12, UR14, RZ ;  /* 0x0000000e0c0c7c10 */ /* 0x001fe4000ff3e0ff */
[C---:B------:R-:W-:Y:S02]  /*19d0*/  IADD3.X R3, PT, PT, R0.reuse, UR13, RZ, P0, !PT ;  /* 0x0000000d00037c10 */ /* 0x040fe400087fe4ff */
[----:B------:R-:W-:-:S09]  /*19e0*/  IADD3.X R13, PT, PT, R0, UR15, RZ, P1, !PT ;  /* 0x0000000f000d7c10 */ /* 0x000fd20008ffe4ff */
.L_x_56:
[----:B0-----:R-:W-:Y:S02]  /*19f0*/  MOV R15, UR8 ;  /* 0x00000008000f7c02 */ /* 0x001fe40008000f00 */
[----:B------:R-:W-:-:S03]  /*1a00*/  MOV R17, UR8 ;  /* 0x0000000800117c02 */ /* 0x000fc60008000f00 */
[----:B------:R-:W-:-:S04]  /*1a10*/  IMAD.WIDE R14, R15, 0x4, R2 ;  /* 0x000000040f0e7825 */ /* 0x000fc800078e0202 */
[----:B------:R-:W-:Y:S01]  /*1a20*/  IMAD.WIDE R16, R17, 0x4, R12 ;  /* 0x0000000411107825 */ /* 0x000fe200078e020c */
[----:B------:R-:W2:Y:S04]  /*1a30*/  LDG.E R0, desc[UR10][R14.64] ;  /* 0x0000000a0e007981 */ /* 0x000ea8000c1e1900 */
[----:B------:R-:W2:Y:S04]  /*1a40*/  LDG.E R4, desc[UR10][R14.64+0x4] ;  /* 0x0000040a0e047981 */ /* 0x000ea8000c1e1900 */
[----:B------:R-:W2:Y:S02]  /*1a50*/  LDG.E R7, desc[UR10][R16.64+0x4] ;  /* 0x0000040a10077981 */ /* 0x000ea4000c1e1900 */
[----:B--2---:R-:W-:-:S02]  /*1a60*/  FFMA R7, -R7, R4, R0 ;  /* 0x0000000407077223 */ /* 0x004fc40000000100 */
[----:B------:R-:W2:Y:S04]  /*1a70*/  LDG.E R0, desc[UR10][R14.64+-0x4] ;  /* 0xfffffc0a0e007981 */ /* 0x000ea8000c1e1900 */
[----:B------:R0:W-:Y:S04]  /*1a80*/  STG.E desc[UR10][R14.64], R7 ;  /* 0x000000070e007986 */ /* 0x0001e8000c10190a */
[----:B------:R-:W2:Y:S02]  /*1a90*/  LDG.E R4, desc[UR10][R16.64] ;  /* 0x0000000a10047981 */ /* 0x000ea4000c1e1900 */
[----:B--2---:R-:W-:-:S02]  /*1aa0*/  FFMA R19, R7, -R4, R0 ;  /* 0x8000000407137223 */ /* 0x004fc40000000000 */
        /* <DEDUP_REMOVED lines=8> */
[----:B------:R-:W0:Y:S04]  /*1b30*/  LDG.E R0, desc[UR10][R14.64+-0x10] ;  /* 0xfffff00a0e007981 */ /* 0x000e28000c1e1900 */
[----:B------:R2:W-:Y:S04]  /*1b40*/  STG.E desc[UR10][R14.64+-0xc], R23 ;  /* 0xfffff4170e007986 */ /* 0x0005e8000c10190a */
[----:B------:R-:W0:Y:S02]  /*1b50*/  LDG.E R4, desc[UR10][R16.64+-0xc] ;  /* 0xfffff40a10047981 */ /* 0x000e24000c1e1900 */
[----:B0-----:R-:W-:-:S02]  /*1b60*/  FFMA R7, R23, -R4, R0 ;  /* 0x8000000417077223 */ /* 0x001fc40000000000 */
[----:B------:R-:W1:Y:S04]  /*1b70*/  LDG.E R0, desc[UR10][R14.64+-0x14] ;  /* 0xffffec0a0e007981 */ /* 0x000e68000c1e1900 */
[----:B------:R0:W-:Y:S04]  /*1b80*/  STG.E desc[UR10][R14.64+-0x10], R7 ;  /* 0xfffff0070e007986 */ /* 0x0001e8000c10190a */
[----:B------:R-:W1:Y:S02]  /*1b90*/  LDG.E R4, desc[UR10][R16.64+-0x10] ;  /* 0xfffff00a10047981 */ /* 0x000e64000c1e1900 */
[----:B-1----:R-:W-:-:S02]  /*1ba0*/  FFMA R19, R7, -R4, R0 ;  /* 0x8000000407137223 */ /* 0x002fc40000000000 */
[----:B------:R-:W3:Y:S04]  /*1bb0*/  LDG.E R0, desc[UR10][R14.64+-0x18] ;  /* 0xffffe80a0e007981 */ /* 0x000ee8000c1e1900 */
[----:B------:R0:W-:Y:S04]  /*1bc0*/  STG.E desc[UR10][R14.64+-0x14], R19 ;  /* 0xffffec130e007986 */ /* 0x0001e8000c10190a */
[----:B------:R-:W3:Y:S02]  /*1bd0*/  LDG.E R4, desc[UR10][R16.64+-0x14] ;  /* 0xffffec0a10047981 */ /* 0x000ee4000c1e1900 */
[----:B---3--:R-:W-:-:S02]  /*1be0*/  FFMA R21, R19, -R4, R0 ;  /* 0x8000000413157223 */ /* 0x008fc40000000000 */
[----:B------:R-:W2:Y:S04]  /*1bf0*/  LDG.E R0, desc[UR10][R14.64+-0x1c] ;  /* 0xffffe40a0e007981 */ /* 0x000ea8000c1e1900 */
[----:B------:R0:W-:Y:S04]  /*1c00*/  STG.E desc[UR10][R14.64+-0x18], R21 ;  /* 0xffffe8150e007986 */ /* 0x0001e8000c10190a */
[----:B------:R-:W2:Y:S01]  /*1c10*/  LDG.E R4, desc[UR10][R16.64+-0x18] ;  /* 0xffffe80a10047981 */ /* 0x000ea2000c1e1900 */
[----:B------:R-:W-:Y:S02]  /*1c20*/  UIADD3 UR4, UPT, UPT, UR4, 0x8, URZ ;  /* 0x0000000804047890 */ /* 0x000fe4000fffe0ff */
[----:B------:R-:W-:-:S02]  /*1c30*/  UIADD3 UR7, UPT, UPT, UR7, -0x8, URZ ;  /* 0xfffffff807077890 */ /* 0x000fc4000fffe0ff */
[----:B------:R-:W-:Y:S02]  /*1c40*/  UISETP.NE.AND UP0, UPT, UR4, URZ, UPT ;  /* 0x000000ff0400728c */ /* 0x000fe4000bf05270 */
[----:B------:R-:W-:Y:S01]  /*1c50*/  UIADD3 UR8, UPT, UPT, UR8, -0x8, URZ ;  /* 0xfffffff808087890 */ /* 0x000fe2000fffe0ff */
[----:B--2---:R-:W-:-:S05]  /*1c60*/  FFMA R23, R21, -R4, R0 ;  /* 0x8000000415177223 */ /* 0x004fca0000000000 */
[----:B------:R0:W-:Y:S01]  /*1c70*/  STG.E desc[UR10][R14.64+-0x1c], R23 ;  /* 0xffffe4170e007986 */ /* 0x0001e2000c10190a */
[----:B------:R-:W-:Y:S05]  /*1c80*/  BRA.U UP0, `(.L_x_56) ;  /* 0xfffffffd00587547 */ /* 0x000fea000b83ffff */
[----:B------:R-:W-:-:S12]  /*1c90*/  UIADD3 UR8, UPT, UPT, UR7, -0x2, URZ ;  /* 0xfffffffe07087890 */ /* 0x000fd8000fffe0ff */
.L_x_55:
[----:B------:R-:W-:-:S13]  /*1ca0*/  ISETP.NE.AND P0, PT, RZ, UR9, PT ;  /* 0x00000009ff007c0c */ /* 0x000fda000bf05270 */
[----:B------:R-:W-:Y:S05]  /*1cb0*/  @!P0 EXIT ;  /* 0x000000000000894d */ /* 0x000fea0003800000 */
[----:B------:R-:W-:Y:S01]  /*1cc0*/  UISETP.GE.U32.AND UP0, UPT, UR9, 0x4, UPT ;  /* 0x000000040900788c */ /* 0x000fe2000bf06070 */
[----:B------:R-:W-:-:S08]  /*1cd0*/  ISETP.NE.AND P0, PT, RZ, UR6, PT ;  /* 0x00000006ff007c0c */ /* 0x000fd0000bf05270 */
[----:B------:R-:W-:Y:S05]  /*1ce0*/  BRA.U !UP0, `(.L_x_57) ;  /* 0x0000000108707547 */ /* 0x000fea000b800000 */
[----:B------:R-:W-:Y:S01]  /*1cf0*/  MOV R3, UR8 ;  /* 0x0000000800037c02 */ /* 0x000fe20008000f00 */
[----:B------:R-:W3:Y:S01]  /*1d00*/  LDCU.64 UR12, c[0x4][0x8] ;  /* 0x01000100ff0c77ac */ /* 0x000ee20008000a00 */
[----:B------:R-:W-:-:S03]  /*1d10*/  MOV R13, UR8 ;  /* 0x00000008000d7c02 */ /* 0x000fc60008000f00 */
[----:B------:R-:W-:-:S04]  /*1d20*/  IMAD.WIDE R2, R3, 0x4, R10 ;  /* 0x0000000403027825 */ /* 0x000fc800078e020a */
[----:B------:R-:W-:Y:S01]  /*1d30*/  IMAD.WIDE R12, R13, 0x4, R8 ;  /* 0x000000040d0c7825 */ /* 0x000fe200078e0208 */
[----:B012---:R-:W2:Y:S04]  /*1d40*/  LDG.E R0, desc[UR10][R2.64] ;  /* 0x0000000a02007981 */ /* 0x007ea8000c1e1900 */
[----:B------:R-:W2:Y:S04]  /*1d50*/  LDG.E R4, desc[UR10][R2.64+0x4] ;  /* 0x0000040a02047981 */ /* 0x000ea8000c1e1900 */
[----:B------:R-:W2:Y:S01]  /*1d60*/  LDG.E R7, desc[UR10][R12.64+0x4] ;  /* 0x0000040a0c077981 */ /* 0x000ea2000c1e1900 */
[----:B------:R-:W-:Y:S01]  /*1d70*/  IADD3 R6, P1, PT, R6, UR8, RZ ;  /* 0x0000000806067c10 */ /* 0x000fe2000ff3e0ff */
[----:B--2---:R-:W-:-:S02]  /*1d80*/  FFMA R7, -R7, R4, R0 ;  /* 0x0000000407077223 */ /* 0x004fc40000000100 */
[----:B------:R-:W2:Y:S04]  /*1d90*/  LDG.E R0, desc[UR10][R2.64+-0x4] ;  /* 0xfffffc0a02007981 */ /* 0x000ea8000c1e1900 */
[----:B------:R0:W-:Y:S04]  /*1da0*/  STG.E desc[UR10][R2.64], R7 ;  /* 0x0000000702007986 */ /* 0x0001e8000c10190a */
[----:B------:R-:W2:Y:S01]  /*1db0*/  LDG.E R14, desc[UR10][R12.64] ;  /* 0x0000000a0c0e7981 */ /* 0x000ea2000c1e1900 */
[----:B------:R-:W-:-:S04]  /*1dc0*/  MOV R4, UR8 ;  /* 0x0000000800047c02 */ /* 0x000fc80008000f00 */
[----:B------:R-:W-:Y:S02]  /*1dd0*/  LEA.HI.X.SX32 R5, R4, R5, 0x1, P1 ;  /* 0x0000000504057211 */ /* 0x000fe400008f0eff */
[----:B---3--:R-:W-:-:S04]  /*1de0*/  LEA R4, P1, R6, UR12, 0x2 ;  /* 0x0000000c06047c11 */ /* 0x008fc8000f8210ff */
[----:B------:R-:W-:Y:S01]  /*1df0*/  LEA.HI.X R5, R6, UR13, R5, 0x2, P1 ;  /* 0x0000000d06057c11 */ /* 0x000fe200088f1405 */
[----:B--2---:R-:W-:Y:S02]  /*1e00*/  FFMA R15, R7, -R14, R0 ;  /* 0x8000000e070f7223 */ /* 0x004fe40000000000 */
[----:B------:R-:W0:Y:S04]  /*1e10*/  LDG.E R0, desc[UR10][R2.64+-0x8] ;  /* 0xfffff80a02007981 */ /* 0x000e28000c1e1900 */
[----:B------:R3:W-:Y:S04]  /*1e20*/  STG.E desc[UR10][R2.64+-0x4], R15 ;  /* 0xfffffc0f02007986 */ /* 0x0007e8000c10190a */
[----:B------:R-:W0:Y:S02]  /*1e30*/  LDG.E R6, desc[UR10][R4.64+-0x4] ;  /* 0xfffffc0a04067981 */ /* 0x000e24000c1e1900 */
[----:B0-----:R-:W-:-:S02]  /*1e40*/  FFMA R7, R15, -R6, R0 ;  /* 0x800000060f077223 */ /* 0x001fc40000000000 */
[----:B------:R-:W2:Y:S04]  /*1e50*/  LDG.E R0, desc[UR10][R2.64+-0xc] ;  /* 0xfffff40a02007981 */ /* 0x000ea8000c1e1900 */
[----:B------:R3:W-:Y:S04]  /*1e60*/  STG.E desc[UR10][R2.64+-0x8], R7 ;  /* 0xfffff80702007986 */ /* 0x0007e8000c10190a */
[----:B------:R-:W2:Y:S01]  /*1e70*/  LDG.E R6, desc[UR10][R4.64+-0x8] ;  /* 0xfffff80a04067981 */ /* 0x000ea2000c1e1900 */
[----:B------:R-:W-:Y:S01]  /*1e80*/  UIADD3 UR8, UPT, UPT, UR8, -0x4, URZ ;  /* 0xfffffffc08087890 */ /* 0x000fe2000fffe0ff */
[----:B--2---:R-:W-:-:S05]  /*1e90*/  FFMA R13, R7, -R6, R0 ;  /* 0x80000006070d7223 */ /* 0x004fca0000000000 */
[----:B------:R3:W-:Y:S06]  /*1ea0*/  STG.E desc[UR10][R2.64+-0xc], R13 ;  /* 0xfffff40d02007986 */ /* 0x0007ec000c10190a */
.L_x_57:
[----:B------:R-:W-:Y:S05]  /*1eb0*/  @!P0 EXIT ;  /* 0x000000000000894d */ /* 0x000fea0003800000 */
[----:B------:R-:W-:-:S09]  /*1ec0*/  UISETP.NE.AND UP0, UPT, UR6, 0x1, UPT ;  /* 0x000000010600788c */ /* 0x000fd2000bf05270 */
[----:B------:R-:W-:Y:S05]  /*1ed0*/  BRA.U !UP0, `(.L_x_58) ;  /* 0x0000000108387547 */ /* 0x000fea000b800000 */
[----:B---3--:R-:W-:Y:S01]  /*1ee0*/  MOV R3, UR8 ;  /* 0x0000000800037c02 */ /* 0x008fe20008000f00 */
[----:B------:R-:W-:-:S04]  /*1ef0*/  IMAD.U32 R5, RZ, RZ, UR8 ;  /* 0x00000008ff057e24 */ /* 0x000fc8000f8e00ff */
[----:B------:R-:W-:-:S04]  /*1f00*/  IMAD.WIDE R2, R3, 0x4, R10 ;  /* 0x0000000403027825 */ /* 0x000fc800078e020a */
[----:B------:R-:W-:Y:S01]  /*1f10*/  IMAD.WIDE R4, R5, 0x4, R8 ;  /* 0x0000000405047825 */ /* 0x000fe200078e0208 */
[----:B012---:R-:W2:Y:S04]  /*1f20*/  LDG.E R0, desc[UR10][R2.64] ;  /* 0x0000000a02007981 */ /* 0x007ea8000c1e1900 */
[----:B------:R-:W2:Y:S04]  /*1f30*/  LDG.E R6, desc[UR10][R2.64+0x4] ;  /* 0x0000040a02067981 */ /* 0x000ea8000c1e1900 */
[----:B------:R-:W2:Y:S02]  /*1f40*/  LDG.E R7, desc[UR10][R4.64+0x4] ;  /* 0x0000040a04077981 */ /* 0x000ea4000c1e1900 */
[----:B--2---:R-:W-:-:S02]  /*1f50*/  FFMA R7, -R7, R6, R0 ;  /* 0x0000000607077223 */ /* 0x004fc40000000100 */
[----:B------:R-:W2:Y:S04]  /*1f60*/  LDG.E R0, desc[UR10][R2.64+-0x4] ;  /* 0xfffffc0a02007981 */ /* 0x000ea8000c1e1900 */
[----:B------:R4:W-:Y:S04]  /*1f70*/  STG.E desc[UR10][R2.64], R7 ;  /* 0x0000000702007986 */ /* 0x0009e8000c10190a */
[----:B------:R-:W2:Y:S01]  /*1f80*/  LDG.E R6, desc[UR10][R4.64] ;  /* 0x0000000a04067981 */ /* 0x000ea2000c1e1900 */
[----:B------:R-:W-:Y:S01]  /*1f90*/  UIADD3 UR8, UPT, UPT, UR8, -0x2, URZ ;  /* 0xfffffffe08087890 */ /* 0x000fe2000fffe0ff */
[----:B--2---:R-:W-:-:S05]  /*1fa0*/  FFMA R13, R7, -R6, R0 ;  /* 0x80000006070d7223 */ /* 0x004fca0000000000 */
[----:B------:R4:W-:Y:S06]  /*1fb0*/  STG.E desc[UR10][R2.64+-0x4], R13 ;  /* 0xfffffc0d02007986 */ /* 0x0009ec000c10190a */
.L_x_58:
[----:B------:R-:W-:-:S04]  /*1fc0*/  ULOP3.LUT UR4, UR5, 0x1, URZ, 0xc0, !UPT ;  /* 0x0000000105047892 */ /* 0x000fc8000f8ec0ff */
[----:B------:R-:W-:-:S06]  /*1fd0*/  UISETP.NE.U32.AND UP0, UPT, UR4, 0x1, UPT ;  /* 0x000000010400788c */ /* 0x000fcc000bf05070 */
[----:B------:R-:W-:-:S13]  /*1fe0*/  PLOP3.LUT P0, PT, PT, PT, UP0, 0x80, 0x8 ;  /* 0x000000000008781c */ /* 0x000fda0003f0f008 */
[----:B------:R-:W-:Y:S05]  /*1ff0*/  @P0 EXIT ;  /* 0x000000000000094d */ /* 0x000fea0003800000 */
[----:B------:R-:W-:Y:S02]  /*2000*/  MOV R5, UR8 ;  /* 0x0000000800057c02 */ /* 0x000fe40008000f00 */
[----:B---34-:R-:W-:-:S03]  /*2010*/  MOV R3, UR8 ;  /* 0x0000000800037c02 */ /* 0x018fc60008000f00 */
[----:B------:R-:W-:-:S04]  /*2020*/  IMAD.WIDE R8, R5, 0x4, R8 ;  /* 0x0000000405087825 */ /* 0x000fc800078e0208 */
[----:B0-----:R-:W-:Y:S02]  /*2030*/  IMAD.WIDE R10, R3, 0x4, R10 ;  /* 0x00000004030a7825 */ /* 0x001fe400078e020a */
[----:B------:R-:W3:Y:S04]  /*2040*/  LDG.E R9, desc[UR10][R8.64+0x4] ;  /* 0x0000040a08097981 */ /* 0x000ee8000c1e1900 */
[----:B-12---:R-:W3:Y:S04]  /*2050*/  LDG.E R0, desc[UR10][R10.64] ;  /* 0x0000000a0a007981 */ /* 0x006ee8000c1e1900 */
[----:B------:R-:W3:Y:S02]  /*2060*/  LDG.E R2, desc[UR10][R10.64+0x4] ;  /* 0x0000040a0a027981 */ /* 0x000ee4000c1e1900 */
[----:B---3--:R-:W-:-:S05]  /*2070*/  FFMA R3, -R9, R2, R0 ;  /* 0x0000000209037223 */ /* 0x008fca0000000100 */
[----:B------:R-:W-:Y:S01]  /*2080*/  STG.E desc[UR10][R10.64], R3 ;  /* 0x000000030a007986 */ /* 0x000fe2000c10190a */
[----:B------:R-:W-:Y:S05]  /*2090*/  EXIT ;  /* 0x000000000000794d */ /* 0x000fea0003800000 */
        .weak           $__internal_1_$__cuda_sm3x_div_rn_noftz_f32_slowpath
        .type           $__internal_1_$__cuda_sm3x_div_rn_noftz_f32_slowpath,@function
        .size           $__internal_1_$__cuda_sm3x_div_rn_noftz_f32_slowpath,(.L_x_72 - $__internal_1_$__cuda_sm3x_div_rn_noftz_f32_slowpath)
$__internal_1_$__cuda_sm3x_div_rn_noftz_f32_slowpath:
[----:B------:R-:W-:Y:S01]  /*20a0*/  SHF.R.U32.HI R7, RZ, 0x17, R0 ;  /* 0x00000017ff077819 */ /* 0x000fe20000011600 */
[----:B------:R-:W-:Y:S01]  /*20b0*/  BSSY.RECONVERGENT B0, `(.L_x_59) ;  /* 0x0000064000007945 */ /* 0x000fe20003800200 */
[----:B------:R-:W-:Y:S02]  /*20c0*/  SHF.R.U32.HI R25, RZ, 0x17, R3 ;  /* 0x00000017ff197819 */ /* 0x000fe40000011603 */
[----:B------:R-:W-:Y:S02]  /*20d0*/  LOP3.LUT R7, R7, 0xff, RZ, 0xc0, !PT ;  /* 0x000000ff07077812 */ /* 0x000fe400078ec0ff */
[----:B------:R-:W-:Y:S02]  /*20e0*/  LOP3.LUT R25, R25, 0xff, RZ, 0xc0, !PT ;  /* 0x000000ff19197812 */ /* 0x000fe400078ec0ff */
[----:B------:R-:W-:-:S04]  /*20f0*/  IADD3 R24, PT, PT, R7, -0x1, RZ ;  /* 0xffffffff07187810 */ /* 0x000fc80007ffe0ff */
[----:B------:R-:W-:Y:S02]  /*2100*/  ISETP.GT.U32.AND P0, PT, R24, 0xfd, PT ;  /* 0x000000fd1800780c */ /* 0x000fe40003f04070 */
[----:B------:R-:W-:-:S04]  /*2110*/  IADD3 R24, PT, PT, R25, -0x1, RZ ;  /* 0xffffffff19187810 */ /* 0x000fc80007ffe0ff */
        /* <DEDUP_REMOVED lines=19> */
[----:B------:R-:W-:-:S04]  /*2250*/  IADD3 R24, PT, PT, R25, -0x1, RZ ;  /* 0xffffffff19187810 */ /* 0x000fc80007ffe0ff */
[----:B------:R-:W-:Y:S01]  /*2260*/  ISETP.GE.AND P0, PT, R24, RZ, PT ;  /* 0x000000ff1800720c */ /* 0x000fe20003f06270 */
[----:B------:R-:W-:-:S05]  /*2270*/  VIADD R24, R7, 0xffffffff ;  /* 0xffffffff07187836 */ /* 0x000fca0000000000 */
[----:B------:R-:W-:-:S07]  /*2280*/  ISETP.GE.AND P1, PT, R24, RZ, PT ;  /* 0x000000ff1800720c */ /* 0x000fce0003f26270 */
[----:B------:R-:W-:Y:S01]  /*2290*/  @P0 MOV R24, RZ ;  /* 0x000000ff00180202 */ /* 0x000fe20000000f00 */
[----:B------:R-:W-:Y:S01]  /*22a0*/  @!P0 FFMA R3, R3, 1.84467440737095516160e+19, RZ ;  /* 0x5f80000003038823 */ /* 0x000fe200000000ff */
[----:B------:R-:W-:-:S04]  /*22b0*/  @!P0 MOV R24, 0xffffffc0 ;  /* 0xffffffc000188802 */ /* 0x000fc80000000f00 */
[----:B------:R-:W-:Y:S01]  /*22c0*/  @!P1 FFMA R0, R0, 1.84467440737095516160e+19, RZ ;  /* 0x5f80000000009823 */ /* 0x000fe200000000ff */
[----:B------:R-:W-:-:S07]  /*22d0*/  @!P1 IADD3 R24, PT, PT, R24, 0x40, RZ ;  /* 0x0000004018189810 */ /* 0x000fce0007ffe0ff */
.L_x_60:
[----:B------:R-:W-:Y:S01]  /*22e0*/  LEA R29, R7, 0xc0800000, 0x17 ;  /* 0xc0800000071d7811 */ /* 0x000fe200078eb8ff */
[----:B------:R-:W-:Y:S01]  /*22f0*/  BSSY.RECONVERGENT B1, `(.L_x_65) ;  /* 0x0000036000017945 */ /* 0x000fe20003800200 */
[----:B------:R-:W-:Y:S02]  /*2300*/  IADD3 R26, PT, PT, R25, -0x7f, RZ ;  /* 0xffffff81191a7810 */ /* 0x000fe40007ffe0ff */
[----:B------:R-:W-:Y:S02]  /*2310*/  IADD3 R29, PT, PT, -R29, R0, RZ ;  /* 0x000000001d1d7210 */ /* 0x000fe40007ffe1ff */
[----:B------:R-:W-:Y:S02]  /*2320*/  IADD3 R7, PT, PT, R26, 0x7f, -R7 ;  /* 0x0000007f1a077810 */ /* 0x000fe40007ffe807 */
[----:B------:R-:W0:Y:S01]  /*2330*/  MUFU.RCP R0, R29 ;  /* 0x0000001d00007308 */ /* 0x000e220000001000 */
[----:B------:R-:W-:Y:S01]  /*2340*/  FADD.FTZ R27, -R29, -RZ ;  /* 0x800000ff1d1b7221 */ /* 0x000fe20000010100 */
[----:B------:R-:W-:-:S03]  /*2350*/  IADD3 R7, PT, PT, R7, R24, RZ ;  /* 0x0000001807077210 */ /* 0x000fc60007ffe0ff */
[----:B0-----:R-:W-:-:S04]  /*2360*/  FFMA R25, R0, R27, 1 ;  /* 0x3f80000000197423 */ /* 0x001fc8000000001b */
[----:B------:R-:W-:Y:S01]  /*2370*/  FFMA R25, R0, R25, R0 ;  /* 0x0000001900197223 */ /* 0x000fe20000000000 */
[----:B------:R-:W-:-:S04]  /*2380*/  IMAD R0, R26, -0x800000, R3 ;  /* 0xff8000001a007824 */ /* 0x000fc800078e0203 */
        /* <DEDUP_REMOVED lines=19> */
[CCC-:B------:R-:W-:Y:S01]  /*24c0*/  FFMA.RP R24, R25.reuse, R27.reuse, R26.reuse ;  /* 0x0000001b19187223 */ /* 0x1c0fe2000000801a */
[----:B------:R-:W-:Y:S01]  /*24d0*/  FFMA.RM R25, R25, R27, R26 ;  /* 0x0000001b19197223 */ /* 0x000fe2000000401a */
[----:B------:R-:W-:Y:S02]  /*24e0*/  ISETP.NE.AND P2, PT, R3, RZ, PT ;  /* 0x000000ff0300720c */ /* 0x000fe40003f45270 */
[----:B------:R-:W-:Y:S02]  /*24f0*/  LOP3.LUT R7, R7, 0x7fffff, RZ, 0xc0, !PT ;  /* 0x007fffff07077812 */ /* 0x000fe400078ec0ff */
[----:B------:R-:W-:Y:S02]  /*2500*/  ISETP.NE.AND P1, PT, R3, RZ, PT ;  /* 0x000000ff0300720c */ /* 0x000fe40003f25270 */
[----:B------:R-:W-:Y:S02]  /*2510*/  LOP3.LUT R26, R7, 0x800000, RZ, 0xfc, !PT ;  /* 0x00800000071a7812 */ /* 0x000fe400078efcff */
[----:B------:R-:W-:-:S02]  /*2520*/  IADD3 R7, PT, PT, R3, 0x20, RZ ;  /* 0x0000002003077810 */ /* 0x000fc40007ffe0ff */
[----:B------:R-:W-:Y:S02]  /*2530*/  IADD3 R3, PT, PT, -R3, RZ, RZ ;  /* 0x000000ff03037210 */ /* 0x000fe40007ffe1ff */
[----:B------:R-:W-:Y:S02]  /*2540*/  SHF.L.U32 R7, R26, R7, RZ ;  /* 0x000000071a077219 */ /* 0x000fe400000006ff */
[----:B------:R-:W-:Y:S02]  /*2550*/  FSETP.NEU.FTZ.AND P0, PT, R24, R25, PT ;  /* 0x000000191800720b */ /* 0x000fe40003f1d000 */
[----:B------:R-:W-:Y:S02]  /*2560*/  SEL R3, R3, RZ, P2 ;  /* 0x000000ff03037207 */ /* 0x000fe40001000000 */
[----:B------:R-:W-:Y:S02]  /*2570*/  ISETP.NE.AND P1, PT, R7, RZ, P1 ;  /* 0x000000ff0700720c */ /* 0x000fe40000f25270 */
[----:B------:R-:W-:-:S02]  /*2580*/  SHF.R.U32.HI R26, RZ, R3, R26 ;  /* 0x00000003ff1a7219 */ /* 0x000fc4000001161a */
[----:B------:R-:W-:Y:S02]  /*2590*/  PLOP3.LUT P0, PT, P0, P1, PT, 0xf8, 0x8f ;  /* 0x00000000008f781c */ /* 0x000fe40000703f70 */
[----:B------:R-:W-:Y:S02]  /*25a0*/  SHF.R.U32.HI R7, RZ, 0x1, R26 ;  /* 0x00000001ff077819 */ /* 0x000fe4000001161a */
[----:B------:R-:W-:-:S04]  /*25b0*/  SEL R24, RZ, 0x1, !P0 ;  /* 0x00000001ff187807 */ /* 0x000fc80004000000 */
[----:B------:R-:W-:-:S04]  /*25c0*/  LOP3.LUT R3, R24, 0x1, R7, 0xf8, !PT ;  /* 0x0000000118037812 */ /* 0x000fc800078ef807 */
[----:B------:R-:W-:-:S04]  /*25d0*/  LOP3.LUT R26, R3, R26, RZ, 0xc0, !PT ;  /* 0x0000001a031a7212 */ /* 0x000fc800078ec0ff */
[----:B------:R-:W-:-:S04]  /*25e0*/  IADD3 R7, PT, PT, R7, R26, RZ ;  /* 0x0000001a07077210 */ /* 0x000fc80007ffe0ff */
[----:B------:R-:W-:Y:S01]  /*25f0*/  LOP3.LUT R0, R7, R0, RZ, 0xfc, !PT ;  /* 0x0000000007007212 */ /* 0x000fe200078efcff */
[----:B------:R-:W-:Y:S06]  /*2600*/  BRA `(.L_x_68) ;  /* 0x0000000000107947 */ /* 0x000fec0003800000 */
.L_x_67:
[----:B------:R-:W-:-:S04]  /*2610*/  LOP3.LUT R0, R0, 0x80000000, RZ, 0xc0, !PT ;  /* 0x8000000000007812 */ /* 0x000fc800078ec0ff */
[----:B------:R-:W-:Y:S01]  /*2620*/  LOP3.LUT R0, R0, 0x7f800000, RZ, 0xfc, !PT ;  /* 0x7f80000000007812 */ /* 0x000fe200078efcff */
[----:B------:R-:W-:Y:S06]  /*2630*/  BRA `(.L_x_68) ;  /* 0x0000000000047947 */ /* 0x000fec0003800000 */
.L_x_66:
[----:B------:R-:W-:-:S07]  /*2640*/  LEA R0, R7, R0, 0x17 ;  /* 0x0000000007007211 */ /* 0x000fce00078eb8ff */
.L_x_68:
[----:B------:R-:W-:Y:S05]  /*2650*/  BSYNC.RECONVERGENT B1 ;  /* 0x0000000000017941 */ /* 0x000fea0003800200 */
.L_x_65:
[----:B------:R-:W-:Y:S05]  /*2660*/  BRA `(.L_x_69) ;  /* 0x0000000000207947 */ /* 0x000fea0003800000 */
.L_x_64:
[----:B------:R-:W-:-:S04]  /*2670*/  LOP3.LUT R0, R0, 0x80000000, R3, 0x48, !PT ;  /* 0x8000000000007812 */ /* 0x000fc800078e4803 */
[----:B------:R-:W-:Y:S01]  /*2680*/  LOP3.LUT R0, R0, 0x7f800000, RZ, 0xfc, !PT ;  /* 0x7f80000000007812 */ /* 0x000fe200078efcff */
[----:B------:R-:W-:Y:S06]  /*2690*/  BRA `(.L_x_69) ;  /* 0x0000000000147947 */ /* 0x000fec0003800000 */
.L_x_63:
[----:B------:R-:W-:Y:S01]  /*26a0*/  LOP3.LUT R0, R0, 0x80000000, R3, 0x48, !PT ;  /* 0x8000000000007812 */ /* 0x000fe200078e4803 */
[----:B------:R-:W-:Y:S06]  /*26b0*/  BRA `(.L_x_69) ;  /* 0x00000000000c7947 */ /* 0x000fec0003800000 */
.L_x_62:
[----:B------:R-:W0:Y:S01]  /*26c0*/  MUFU.RSQ R0, -QNAN ;  /* 0xffc0000000007908 */ /* 0x000e220000001400 */
[----:B------:R-:W-:Y:S05]  /*26d0*/  BRA `(.L_x_69) ;  /* 0x0000000000047947 */ /* 0x000fea0003800000 */
.L_x_61:
[----:B------:R-:W-:-:S07]  /*26e0*/  FADD.FTZ R0, R3, R0 ;  /* 0x0000000003007221 */ /* 0x000fce0000010000 */
.L_x_69:
[----:B------:R-:W-:Y:S05]  /*26f0*/  BSYNC.RECONVERGENT B0 ;  /* 0x0000000000007941 */ /* 0x000fea0003800200 */
.L_x_59:
[----:B------:R-:W-:Y:S01]  /*2700*/  HFMA2 R25, -RZ, RZ, 0, 0 ;  /* 0x00000000ff197431 */ /* 0x000fe200000001ff */
[----:B------:R-:W-:-:S04]  /*2710*/  MOV R24, R22 ;  /* 0x0000001600187202 */ /* 0x000fc80000000f00 */
[----:B0-----:R-:W-:Y:S05]  /*2720*/  RET.REL.NODEC R24 `(_Z10thom_sym_kPfS_S_i) ;  /* 0xffffffd818347950 */ /* 0x001fea0003c3ffff */
.L_x_70:
        /* <DEDUP_REMOVED lines=13> */
.L_x_72:


//--------------------- .nv.shared._Z5Tri_kPfS_fiii --------------------------
	.section	.nv.shared._Z5Tri_kPfS_fiii,"aw",@nobits
	.sectionflags	@""
	.align	16
	.zero		1024


//--------------------- .nv.shared.reserved.0     --------------------------
	.section	.nv.shared.reserved.0,"aw",@nobits
	.weak		__nv_reservedSMEM_offset_0_alias
	.size		__nv_reservedSMEM_offset_0_alias, 0, 64
	.other		__nv_reservedSMEM_offset_0_alias,@"STO_CUDA_RESERVED_SHARED STV_DEFAULT"
__nv_reservedSMEM_offset_0_alias:
	.zero		0
	.zero		64


//--------------------- .nv.global                --------------------------
	.section	.nv.global,"aw",@nobits
	.align	4
.nv.global:
	.type		gl,@object
	.size		gl,(Cp - gl)
gl:
	.zero		16777216
	.type		Cp,@object
	.size		Cp,(.L_1 - Cp)
Cp:
	.zero		16777216
.L_1:


//--------------------- .nv.shared._Z9pcr_sym_kPfS_S_i --------------------------
	.section	.nv.shared._Z9pcr_sym_kPfS_S_i,"aw",@nobits
	.sectionflags	@""
	.align	16
	.zero		1024


//--------------------- .nv.shared._Z10thom_sym_kPfS_S_i --------------------------
	.section	.nv.shared._Z10thom_sym_kPfS_S_i,"aw",@nobits
	.sectionflags	@""
	.align	16
	.zero		1024


//--------------------- .nv.constant0._Z5Tri_kPfS_fiii --------------------------
	.section	.nv.constant0._Z5Tri_kPfS_fiii,"a",@progbits
	.sectionflags	@""
	.align	4
.nv.constant0._Z5Tri_kPfS_fiii:
	.zero		928


//--------------------- .nv.constant0._Z9pcr_sym_kPfS_S_i --------------------------
	.section	.nv.constant0._Z9pcr_sym_kPfS_S_i,"a",@progbits
	.sectionflags	@""
	.align	4
.nv.constant0._Z9pcr_sym_kPfS_S_i:
	.zero		924


//--------------------- .nv.constant0._Z10thom_sym_kPfS_S_i --------------------------
	.section	.nv.constant0._Z10thom_sym_kPfS_S_i,"a",@progbits
	.sectionflags	@""
	.align	4
.nv.constant0._Z10thom_sym_kPfS_S_i:
	.zero		924


//--------------------- SYMBOLS --------------------------

	.type		.nv.reservedSmem.offset0,@object
	.size		.nv.reservedSmem.offset0,0x4
	.type		.nv.reservedSmem.cap,@object
	.size		.nv.reservedSmem.cap,0x4
